//
// Generated by NVIDIA NVVM Compiler
//
// Compiler Build ID: CL-36424714
// Cuda compilation tools, release 13.0, V13.0.88
// Based on NVVM 20.0.0
//

.version 9.0
.target sm_100
.address_size 64

	// .globl	_Z19game_of_life_kernelPKmPmi

.visible .entry _Z19game_of_life_kernelPKmPmi(
	.param .u64 .ptr .align 1 _Z19game_of_life_kernelPKmPmi_param_0,
	.param .u64 .ptr .align 1 _Z19game_of_life_kernelPKmPmi_param_1,
	.param .u32 _Z19game_of_life_kernelPKmPmi_param_2
)
{
	.reg .pred 	%p<205>;
	.reg .b32 	%r<866>;
	.reg .b64 	%rd<640>;

	ld.param.u64 	%rd207, [_Z19game_of_life_kernelPKmPmi_param_0];
	ld.param.u64 	%rd206, [_Z19game_of_life_kernelPKmPmi_param_1];
	ld.param.u32 	%r271, [_Z19game_of_life_kernelPKmPmi_param_2];
	cvta.to.global.u64 	%rd1, %rd207;
	shr.s32 	%r1, %r271, 6;
	mov.u32 	%r272, %ctaid.y;
	mov.u32 	%r273, %ntid.y;
	mov.u32 	%r274, %tid.y;
	mad.lo.s32 	%r2, %r272, %r273, %r274;
	mov.u32 	%r275, %ctaid.x;
	mov.u32 	%r276, %ntid.x;
	mov.u32 	%r277, %tid.x;
	mad.lo.s32 	%r3, %r275, %r276, %r277;
	setp.ge.s32 	%p1, %r2, %r271;
	setp.ge.s32 	%p2, %r3, %r1;
	or.pred  	%p3, %p1, %p2;
	@%p3 bra 	$L__BB0_144;
	setp.eq.s32 	%p4, %r2, 0;
	mov.b64 	%rd571, 0;
	mov.b32 	%r862, 0;
	mov.u64 	%rd572, %rd571;
	@%p4 bra 	$L__BB0_6;
	add.s32 	%r279, %r2, -1;
	mad.lo.s32 	%r280, %r1, %r279, %r3;
	mul.wide.s32 	%rd210, %r280, 8;
	add.s64 	%rd2, %rd1, %rd210;
	ld.global.u64 	%rd571, [%rd2];
	setp.lt.s32 	%p5, %r3, 1;
	mov.b64 	%rd572, 0;
	@%p5 bra 	$L__BB0_4;
	ld.global.u64 	%rd572, [%rd2+-8];
$L__BB0_4:
	add.s32 	%r282, %r1, -1;
	setp.ge.s32 	%p6, %r3, %r282;
	@%p6 bra 	$L__BB0_6;
	ld.global.u32 	%r283, [%rd2+8];
	and.b32  	%r862, %r283, 1;
$L__BB0_6:
	mad.lo.s32 	%r6, %r1, %r2, %r3;
	mul.wide.s32 	%rd211, %r6, 8;
	add.s64 	%rd8, %rd1, %rd211;
	ld.global.u64 	%rd9, [%rd8];
	setp.lt.s32 	%p7, %r3, 1;
	mov.b32 	%r863, 0;
	@%p7 bra 	$L__BB0_8;
	ld.global.u64 	%rd212, [%rd8+-8];
	shr.u64 	%rd213, %rd212, 63;
	cvt.u32.u64 	%r863, %rd213;
$L__BB0_8:
	add.s32 	%r9, %r1, -1;
	setp.ge.s32 	%p8, %r3, %r9;
	mov.b32 	%r864, 0;
	@%p8 bra 	$L__BB0_10;
	ld.global.u32 	%r286, [%rd8+8];
	and.b32  	%r864, %r286, 1;
$L__BB0_10:
	add.s32 	%r288, %r271, -1;
	setp.ge.u32 	%p9, %r2, %r288;
	mov.b32 	%r865, 0;
	mov.b64 	%rd574, 0;
	mov.u64 	%rd575, %rd574;
	@%p9 bra 	$L__BB0_15;
	setp.lt.s32 	%p10, %r3, 1;
	mul.wide.s32 	%rd216, %r1, 8;
	add.s64 	%rd10, %rd8, %rd216;
	ld.global.u64 	%rd575, [%rd10];
	mov.b64 	%rd574, 0;
	@%p10 bra 	$L__BB0_13;
	ld.global.u64 	%rd574, [%rd10+-8];
$L__BB0_13:
	setp.ge.s32 	%p11, %r3, %r9;
	@%p11 bra 	$L__BB0_15;
	ld.global.u32 	%r290, [%rd10+8];
	and.b32  	%r865, %r290, 1;
$L__BB0_15:
	shr.u64 	%rd218, %rd572, 63;
	cvt.u32.u64 	%r291, %rd218;
	shr.u64 	%rd219, %rd574, 63;
	cvt.u32.u64 	%r292, %rd219;
	cvt.u32.u64 	%r14, %rd571;
	and.b32  	%r15, %r14, 1;
	shr.u32 	%r293, %r14, 1;
	and.b32  	%r16, %r293, 1;
	cvt.u32.u64 	%r17, %rd9;
	shr.u32 	%r294, %r17, 1;
	and.b32  	%r18, %r294, 1;
	cvt.u32.u64 	%r19, %rd575;
	and.b32  	%r20, %r19, 1;
	shr.u32 	%r295, %r19, 1;
	and.b32  	%r21, %r295, 1;
	add.s32 	%r296, %r15, %r20;
	add.s32 	%r297, %r296, %r292;
	add.s32 	%r298, %r297, %r21;
	add.s32 	%r299, %r298, %r18;
	add.s32 	%r300, %r299, %r863;
	add.s32 	%r301, %r300, %r16;
	add.s32 	%r22, %r301, %r291;
	setp.eq.s32 	%p12, %r22, 3;
	mov.b64 	%rd576, 1;
	@%p12 bra 	$L__BB0_17;
	and.b64  	%rd220, %rd9, 1;
	setp.eq.b64 	%p13, %rd220, 1;
	setp.eq.s32 	%p14, %r22, 2;
	and.pred  	%p15, %p13, %p14;
	selp.u64 	%rd576, 1, 0, %p15;
$L__BB0_17:
	shr.u32 	%r302, %r14, 2;
	and.b32  	%r23, %r302, 1;
	and.b32  	%r303, %r17, 1;
	shr.u32 	%r304, %r17, 2;
	and.b32  	%r24, %r304, 1;
	shr.u32 	%r305, %r19, 2;
	and.b32  	%r25, %r305, 1;
	add.s32 	%r306, %r16, %r21;
	add.s32 	%r307, %r306, %r20;
	add.s32 	%r308, %r307, %r25;
	add.s32 	%r309, %r308, %r24;
	add.s32 	%r310, %r309, %r303;
	add.s32 	%r311, %r310, %r23;
	add.s32 	%r26, %r311, %r15;
	setp.eq.s32 	%p16, %r26, 3;
	mov.b64 	%rd577, 2;
	@%p16 bra 	$L__BB0_19;
	shr.u64 	%rd222, %rd9, 1;
	and.b64  	%rd223, %rd222, 1;
	setp.eq.b64 	%p17, %rd223, 1;
	setp.eq.s32 	%p18, %r26, 2;
	selp.b64 	%rd224, 2, 0, %p18;
	selp.b64 	%rd577, %rd224, 0, %p17;
$L__BB0_19:
	or.b64  	%rd20, %rd577, %rd576;
	shr.u32 	%r312, %r14, 3;
	and.b32  	%r27, %r312, 1;
	shr.u32 	%r313, %r17, 3;
	and.b32  	%r28, %r313, 1;
	shr.u32 	%r314, %r19, 3;
	and.b32  	%r29, %r314, 1;
	add.s32 	%r315, %r23, %r25;
	add.s32 	%r316, %r315, %r21;
	add.s32 	%r317, %r316, %r29;
	add.s32 	%r318, %r317, %r28;
	add.s32 	%r319, %r318, %r18;
	add.s32 	%r320, %r319, %r27;
	add.s32 	%r30, %r320, %r16;
	setp.eq.s32 	%p19, %r30, 3;
	mov.b64 	%rd578, 4;
	@%p19 bra 	$L__BB0_21;
	shr.u64 	%rd226, %rd9, 2;
	and.b64  	%rd227, %rd226, 1;
	setp.eq.b64 	%p20, %rd227, 1;
	setp.eq.s32 	%p21, %r30, 2;
	selp.b64 	%rd228, 4, 0, %p21;
	selp.b64 	%rd578, %rd228, 0, %p20;
$L__BB0_21:
	or.b64  	%rd23, %rd578, %rd20;
	shr.u32 	%r321, %r14, 4;
	and.b32  	%r31, %r321, 1;
	shr.u32 	%r322, %r17, 4;
	and.b32  	%r32, %r322, 1;
	shr.u32 	%r323, %r19, 4;
	and.b32  	%r33, %r323, 1;
	add.s32 	%r324, %r27, %r29;
	add.s32 	%r325, %r324, %r25;
	add.s32 	%r326, %r325, %r33;
	add.s32 	%r327, %r326, %r32;
	add.s32 	%r328, %r327, %r24;
	add.s32 	%r329, %r328, %r31;
	add.s32 	%r34, %r329, %r23;
	setp.eq.s32 	%p22, %r34, 3;
	mov.b64 	%rd579, 8;
	@%p22 bra 	$L__BB0_23;
	shr.u64 	%rd230, %rd9, 3;
	and.b64  	%rd231, %rd230, 1;
	setp.eq.b64 	%p23, %rd231, 1;
	setp.eq.s32 	%p24, %r34, 2;
	selp.b64 	%rd232, 8, 0, %p24;
	selp.b64 	%rd579, %rd232, 0, %p23;
$L__BB0_23:
	or.b64  	%rd26, %rd579, %rd23;
	shr.u32 	%r330, %r14, 5;
	and.b32  	%r35, %r330, 1;
	shr.u32 	%r331, %r17, 5;
	and.b32  	%r36, %r331, 1;
	shr.u32 	%r332, %r19, 5;
	and.b32  	%r37, %r332, 1;
	add.s32 	%r333, %r31, %r33;
	add.s32 	%r334, %r333, %r29;
	add.s32 	%r335, %r334, %r37;
	add.s32 	%r336, %r335, %r36;
	add.s32 	%r337, %r336, %r28;
	add.s32 	%r338, %r337, %r35;
	add.s32 	%r38, %r338, %r27;
	setp.eq.s32 	%p25, %r38, 3;
	mov.b64 	%rd580, 16;
	@%p25 bra 	$L__BB0_25;
	shr.u64 	%rd234, %rd9, 4;
	and.b64  	%rd235, %rd234, 1;
	setp.eq.b64 	%p26, %rd235, 1;
	setp.eq.s32 	%p27, %r38, 2;
	selp.b64 	%rd236, 16, 0, %p27;
	selp.b64 	%rd580, %rd236, 0, %p26;
$L__BB0_25:
	or.b64  	%rd29, %rd580, %rd26;
	shr.u32 	%r339, %r14, 6;
	and.b32  	%r39, %r339, 1;
	shr.u32 	%r340, %r17, 6;
	and.b32  	%r40, %r340, 1;
	shr.u32 	%r341, %r19, 6;
	and.b32  	%r41, %r341, 1;
	add.s32 	%r342, %r35, %r37;
	add.s32 	%r343, %r342, %r33;
	add.s32 	%r344, %r343, %r41;
	add.s32 	%r345, %r344, %r40;
	add.s32 	%r346, %r345, %r32;
	add.s32 	%r347, %r346, %r39;
	add.s32 	%r42, %r347, %r31;
	setp.eq.s32 	%p28, %r42, 3;
	mov.b64 	%rd581, 32;
	@%p28 bra 	$L__BB0_27;
	shr.u64 	%rd238, %rd9, 5;
	and.b64  	%rd239, %rd238, 1;
	setp.eq.b64 	%p29, %rd239, 1;
	setp.eq.s32 	%p30, %r42, 2;
	selp.b64 	%rd240, 32, 0, %p30;
	selp.b64 	%rd581, %rd240, 0, %p29;
$L__BB0_27:
	or.b64  	%rd32, %rd581, %rd29;
	shr.u32 	%r348, %r14, 7;
	and.b32  	%r43, %r348, 1;
	shr.u32 	%r349, %r17, 7;
	and.b32  	%r44, %r349, 1;
	shr.u32 	%r350, %r19, 7;
	and.b32  	%r45, %r350, 1;
	add.s32 	%r351, %r39, %r41;
	add.s32 	%r352, %r351, %r37;
	add.s32 	%r353, %r352, %r45;
	add.s32 	%r354, %r353, %r44;
	add.s32 	%r355, %r354, %r36;
	add.s32 	%r356, %r355, %r43;
	add.s32 	%r46, %r356, %r35;
	setp.eq.s32 	%p31, %r46, 3;
	mov.b64 	%rd582, 64;
	@%p31 bra 	$L__BB0_29;
	shr.u64 	%rd242, %rd9, 6;
	and.b64  	%rd243, %rd242, 1;
	setp.eq.b64 	%p32, %rd243, 1;
	setp.eq.s32 	%p33, %r46, 2;
	selp.b64 	%rd244, 64, 0, %p33;
	selp.b64 	%rd582, %rd244, 0, %p32;
$L__BB0_29:
	or.b64  	%rd35, %rd582, %rd32;
	shr.u32 	%r357, %r14, 8;
	and.b32  	%r47, %r357, 1;
	shr.u32 	%r358, %r17, 8;
	and.b32  	%r48, %r358, 1;
	shr.u32 	%r359, %r19, 8;
	and.b32  	%r49, %r359, 1;
	add.s32 	%r360, %r43, %r45;
	add.s32 	%r361, %r360, %r41;
	add.s32 	%r362, %r361, %r49;
	add.s32 	%r363, %r362, %r48;
	add.s32 	%r364, %r363, %r40;
	add.s32 	%r365, %r364, %r47;
	add.s32 	%r50, %r365, %r39;
	setp.eq.s32 	%p34, %r50, 3;
	mov.b64 	%rd583, 128;
	@%p34 bra 	$L__BB0_31;
	shr.u64 	%rd246, %rd9, 7;
	and.b64  	%rd247, %rd246, 1;
	setp.eq.b64 	%p35, %rd247, 1;
	setp.eq.s32 	%p36, %r50, 2;
	selp.b64 	%rd248, 128, 0, %p36;
	selp.b64 	%rd583, %rd248, 0, %p35;
$L__BB0_31:
	or.b64  	%rd38, %rd583, %rd35;
	shr.u32 	%r366, %r14, 9;
	and.b32  	%r51, %r366, 1;
	shr.u32 	%r367, %r17, 9;
	and.b32  	%r52, %r367, 1;
	shr.u32 	%r368, %r19, 9;
	and.b32  	%r53, %r368, 1;
	add.s32 	%r369, %r47, %r49;
	add.s32 	%r370, %r369, %r45;
	add.s32 	%r371, %r370, %r53;
	add.s32 	%r372, %r371, %r52;
	add.s32 	%r373, %r372, %r44;
	add.s32 	%r374, %r373, %r51;
	add.s32 	%r54, %r374, %r43;
	setp.eq.s32 	%p37, %r54, 3;
	mov.b64 	%rd584, 256;
	@%p37 bra 	$L__BB0_33;
	shr.u64 	%rd250, %rd9, 8;
	and.b64  	%rd251, %rd250, 1;
	setp.eq.b64 	%p38, %rd251, 1;
	setp.eq.s32 	%p39, %r54, 2;
	selp.b64 	%rd252, 256, 0, %p39;
	selp.b64 	%rd584, %rd252, 0, %p38;
$L__BB0_33:
	or.b64  	%rd41, %rd584, %rd38;
	shr.u32 	%r375, %r14, 10;
	and.b32  	%r55, %r375, 1;
	shr.u32 	%r376, %r17, 10;
	and.b32  	%r56, %r376, 1;
	shr.u32 	%r377, %r19, 10;
	and.b32  	%r57, %r377, 1;
	add.s32 	%r378, %r51, %r53;
	add.s32 	%r379, %r378, %r49;
	add.s32 	%r380, %r379, %r57;
	add.s32 	%r381, %r380, %r56;
	add.s32 	%r382, %r381, %r48;
	add.s32 	%r383, %r382, %r55;
	add.s32 	%r58, %r383, %r47;
	setp.eq.s32 	%p40, %r58, 3;
	mov.b64 	%rd585, 512;
	@%p40 bra 	$L__BB0_35;
	shr.u64 	%rd254, %rd9, 9;
	and.b64  	%rd255, %rd254, 1;
	setp.eq.b64 	%p41, %rd255, 1;
	setp.eq.s32 	%p42, %r58, 2;
	selp.b64 	%rd256, 512, 0, %p42;
	selp.b64 	%rd585, %rd256, 0, %p41;
$L__BB0_35:
	or.b64  	%rd44, %rd585, %rd41;
	shr.u32 	%r384, %r14, 11;
	and.b32  	%r59, %r384, 1;
	shr.u32 	%r385, %r17, 11;
	and.b32  	%r60, %r385, 1;
	shr.u32 	%r386, %r19, 11;
	and.b32  	%r61, %r386, 1;
	add.s32 	%r387, %r55, %r57;
	add.s32 	%r388, %r387, %r53;
	add.s32 	%r389, %r388, %r61;
	add.s32 	%r390, %r389, %r60;
	add.s32 	%r391, %r390, %r52;
	add.s32 	%r392, %r391, %r59;
	add.s32 	%r62, %r392, %r51;
	setp.eq.s32 	%p43, %r62, 3;
	mov.b64 	%rd586, 1024;
	@%p43 bra 	$L__BB0_37;
	shr.u64 	%rd258, %rd9, 10;
	and.b64  	%rd259, %rd258, 1;
	setp.eq.b64 	%p44, %rd259, 1;
	setp.eq.s32 	%p45, %r62, 2;
	selp.b64 	%rd260, 1024, 0, %p45;
	selp.b64 	%rd586, %rd260, 0, %p44;
$L__BB0_37:
	or.b64  	%rd47, %rd586, %rd44;
	shr.u32 	%r393, %r14, 12;
	and.b32  	%r63, %r393, 1;
	shr.u32 	%r394, %r17, 12;
	and.b32  	%r64, %r394, 1;
	shr.u32 	%r395, %r19, 12;
	and.b32  	%r65, %r395, 1;
	add.s32 	%r396, %r59, %r61;
	add.s32 	%r397, %r396, %r57;
	add.s32 	%r398, %r397, %r65;
	add.s32 	%r399, %r398, %r64;
	add.s32 	%r400, %r399, %r56;
	add.s32 	%r401, %r400, %r63;
	add.s32 	%r66, %r401, %r55;
	setp.eq.s32 	%p46, %r66, 3;
	mov.b64 	%rd587, 2048;
	@%p46 bra 	$L__BB0_39;
	shr.u64 	%rd262, %rd9, 11;
	and.b64  	%rd263, %rd262, 1;
	setp.eq.b64 	%p47, %rd263, 1;
	setp.eq.s32 	%p48, %r66, 2;
	selp.b64 	%rd264, 2048, 0, %p48;
	selp.b64 	%rd587, %rd264, 0, %p47;
$L__BB0_39:
	or.b64  	%rd50, %rd587, %rd47;
	shr.u32 	%r402, %r14, 13;
	and.b32  	%r67, %r402, 1;
	shr.u32 	%r403, %r17, 13;
	and.b32  	%r68, %r403, 1;
	shr.u32 	%r404, %r19, 13;
	and.b32  	%r69, %r404, 1;
	add.s32 	%r405, %r63, %r65;
	add.s32 	%r406, %r405, %r61;
	add.s32 	%r407, %r406, %r69;
	add.s32 	%r408, %r407, %r68;
	add.s32 	%r409, %r408, %r60;
	add.s32 	%r410, %r409, %r67;
	add.s32 	%r70, %r410, %r59;
	setp.eq.s32 	%p49, %r70, 3;
	mov.b64 	%rd588, 4096;
	@%p49 bra 	$L__BB0_41;
	shr.u64 	%rd266, %rd9, 12;
	and.b64  	%rd267, %rd266, 1;
	setp.eq.b64 	%p50, %rd267, 1;
	setp.eq.s32 	%p51, %r70, 2;
	selp.b64 	%rd268, 4096, 0, %p51;
	selp.b64 	%rd588, %rd268, 0, %p50;
$L__BB0_41:
	or.b64  	%rd53, %rd588, %rd50;
	shr.u32 	%r411, %r14, 14;
	and.b32  	%r71, %r411, 1;
	shr.u32 	%r412, %r17, 14;
	and.b32  	%r72, %r412, 1;
	shr.u32 	%r413, %r19, 14;
	and.b32  	%r73, %r413, 1;
	add.s32 	%r414, %r67, %r69;
	add.s32 	%r415, %r414, %r65;
	add.s32 	%r416, %r415, %r73;
	add.s32 	%r417, %r416, %r72;
	add.s32 	%r418, %r417, %r64;
	add.s32 	%r419, %r418, %r71;
	add.s32 	%r74, %r419, %r63;
	setp.eq.s32 	%p52, %r74, 3;
	mov.b64 	%rd589, 8192;
	@%p52 bra 	$L__BB0_43;
	shr.u64 	%rd270, %rd9, 13;
	and.b64  	%rd271, %rd270, 1;
	setp.eq.b64 	%p53, %rd271, 1;
	setp.eq.s32 	%p54, %r74, 2;
	selp.b64 	%rd272, 8192, 0, %p54;
	selp.b64 	%rd589, %rd272, 0, %p53;
$L__BB0_43:
	or.b64  	%rd56, %rd589, %rd53;
	shr.u32 	%r420, %r14, 15;
	and.b32  	%r75, %r420, 1;
	shr.u32 	%r421, %r17, 15;
	and.b32  	%r76, %r421, 1;
	shr.u32 	%r422, %r19, 15;
	and.b32  	%r77, %r422, 1;
	add.s32 	%r423, %r71, %r73;
	add.s32 	%r424, %r423, %r69;
	add.s32 	%r425, %r424, %r77;
	add.s32 	%r426, %r425, %r76;
	add.s32 	%r427, %r426, %r68;
	add.s32 	%r428, %r427, %r75;
	add.s32 	%r78, %r428, %r67;
	setp.eq.s32 	%p55, %r78, 3;
	mov.b64 	%rd590, 16384;
	@%p55 bra 	$L__BB0_45;
	shr.u64 	%rd274, %rd9, 14;
	and.b64  	%rd275, %rd274, 1;
	setp.eq.b64 	%p56, %rd275, 1;
	setp.eq.s32 	%p57, %r78, 2;
	selp.b64 	%rd276, 16384, 0, %p57;
	selp.b64 	%rd590, %rd276, 0, %p56;
$L__BB0_45:
	or.b64  	%rd59, %rd590, %rd56;
	shr.u32 	%r429, %r14, 16;
	and.b32  	%r79, %r429, 1;
	shr.u32 	%r430, %r17, 16;
	and.b32  	%r80, %r430, 1;
	shr.u32 	%r431, %r19, 16;
	and.b32  	%r81, %r431, 1;
	add.s32 	%r432, %r75, %r77;
	add.s32 	%r433, %r432, %r73;
	add.s32 	%r434, %r433, %r81;
	add.s32 	%r435, %r434, %r80;
	add.s32 	%r436, %r435, %r72;
	add.s32 	%r437, %r436, %r79;
	add.s32 	%r82, %r437, %r71;
	setp.eq.s32 	%p58, %r82, 3;
	mov.b64 	%rd591, 32768;
	@%p58 bra 	$L__BB0_47;
	shr.u64 	%rd278, %rd9, 15;
	and.b64  	%rd279, %rd278, 1;
	setp.eq.b64 	%p59, %rd279, 1;
	setp.eq.s32 	%p60, %r82, 2;
	selp.b64 	%rd280, 32768, 0, %p60;
	selp.b64 	%rd591, %rd280, 0, %p59;
$L__BB0_47:
	or.b64  	%rd62, %rd591, %rd59;
	shr.u32 	%r438, %r14, 17;
	and.b32  	%r83, %r438, 1;
	shr.u32 	%r439, %r17, 17;
	and.b32  	%r84, %r439, 1;
	shr.u32 	%r440, %r19, 17;
	and.b32  	%r85, %r440, 1;
	add.s32 	%r441, %r79, %r81;
	add.s32 	%r442, %r441, %r77;
	add.s32 	%r443, %r442, %r85;
	add.s32 	%r444, %r443, %r84;
	add.s32 	%r445, %r444, %r76;
	add.s32 	%r446, %r445, %r83;
	add.s32 	%r86, %r446, %r75;
	setp.eq.s32 	%p61, %r86, 3;
	mov.b64 	%rd592, 65536;
	@%p61 bra 	$L__BB0_49;
	shr.u64 	%rd282, %rd9, 16;
	and.b64  	%rd283, %rd282, 1;
	setp.eq.b64 	%p62, %rd283, 1;
	setp.eq.s32 	%p63, %r86, 2;
	selp.b64 	%rd284, 65536, 0, %p63;
	selp.b64 	%rd592, %rd284, 0, %p62;
$L__BB0_49:
	or.b64  	%rd65, %rd592, %rd62;
	shr.u32 	%r447, %r14, 18;
	and.b32  	%r87, %r447, 1;
	shr.u32 	%r448, %r17, 18;
	and.b32  	%r88, %r448, 1;
	shr.u32 	%r449, %r19, 18;
	and.b32  	%r89, %r449, 1;
	add.s32 	%r450, %r83, %r85;
	add.s32 	%r451, %r450, %r81;
	add.s32 	%r452, %r451, %r89;
	add.s32 	%r453, %r452, %r88;
	add.s32 	%r454, %r453, %r80;
	add.s32 	%r455, %r454, %r87;
	add.s32 	%r90, %r455, %r79;
	setp.eq.s32 	%p64, %r90, 3;
	mov.b64 	%rd593, 131072;
	@%p64 bra 	$L__BB0_51;
	shr.u64 	%rd286, %rd9, 17;
	and.b64  	%rd287, %rd286, 1;
	setp.eq.b64 	%p65, %rd287, 1;
	setp.eq.s32 	%p66, %r90, 2;
	selp.b64 	%rd288, 131072, 0, %p66;
	selp.b64 	%rd593, %rd288, 0, %p65;
$L__BB0_51:
	or.b64  	%rd68, %rd593, %rd65;
	shr.u32 	%r456, %r14, 19;
	and.b32  	%r91, %r456, 1;
	shr.u32 	%r457, %r17, 19;
	and.b32  	%r92, %r457, 1;
	shr.u32 	%r458, %r19, 19;
	and.b32  	%r93, %r458, 1;
	add.s32 	%r459, %r87, %r89;
	add.s32 	%r460, %r459, %r85;
	add.s32 	%r461, %r460, %r93;
	add.s32 	%r462, %r461, %r92;
	add.s32 	%r463, %r462, %r84;
	add.s32 	%r464, %r463, %r91;
	add.s32 	%r94, %r464, %r83;
	setp.eq.s32 	%p67, %r94, 3;
	mov.b64 	%rd594, 262144;
	@%p67 bra 	$L__BB0_53;
	shr.u64 	%rd290, %rd9, 18;
	and.b64  	%rd291, %rd290, 1;
	setp.eq.b64 	%p68, %rd291, 1;
	setp.eq.s32 	%p69, %r94, 2;
	selp.b64 	%rd292, 262144, 0, %p69;
	selp.b64 	%rd594, %rd292, 0, %p68;
$L__BB0_53:
	or.b64  	%rd71, %rd594, %rd68;
	shr.u32 	%r465, %r14, 20;
	and.b32  	%r95, %r465, 1;
	shr.u32 	%r466, %r17, 20;
	and.b32  	%r96, %r466, 1;
	shr.u32 	%r467, %r19, 20;
	and.b32  	%r97, %r467, 1;
	add.s32 	%r468, %r91, %r93;
	add.s32 	%r469, %r468, %r89;
	add.s32 	%r470, %r469, %r97;
	add.s32 	%r471, %r470, %r96;
	add.s32 	%r472, %r471, %r88;
	add.s32 	%r473, %r472, %r95;
	add.s32 	%r98, %r473, %r87;
	setp.eq.s32 	%p70, %r98, 3;
	mov.b64 	%rd595, 524288;
	@%p70 bra 	$L__BB0_55;
	shr.u64 	%rd294, %rd9, 19;
	and.b64  	%rd295, %rd294, 1;
	setp.eq.b64 	%p71, %rd295, 1;
	setp.eq.s32 	%p72, %r98, 2;
	selp.b64 	%rd296, 524288, 0, %p72;
	selp.b64 	%rd595, %rd296, 0, %p71;
$L__BB0_55:
	or.b64  	%rd74, %rd595, %rd71;
	shr.u32 	%r474, %r14, 21;
	and.b32  	%r99, %r474, 1;
	shr.u32 	%r475, %r17, 21;
	and.b32  	%r100, %r475, 1;
	shr.u32 	%r476, %r19, 21;
	and.b32  	%r101, %r476, 1;
	add.s32 	%r477, %r95, %r97;
	add.s32 	%r478, %r477, %r93;
	add.s32 	%r479, %r478, %r101;
	add.s32 	%r480, %r479, %r100;
	add.s32 	%r481, %r480, %r92;
	add.s32 	%r482, %r481, %r99;
	add.s32 	%r102, %r482, %r91;
	setp.eq.s32 	%p73, %r102, 3;
	mov.b64 	%rd596, 1048576;
	@%p73 bra 	$L__BB0_57;
	shr.u64 	%rd298, %rd9, 20;
	and.b64  	%rd299, %rd298, 1;
	setp.eq.b64 	%p74, %rd299, 1;
	setp.eq.s32 	%p75, %r102, 2;
	selp.b64 	%rd300, 1048576, 0, %p75;
	selp.b64 	%rd596, %rd300, 0, %p74;
$L__BB0_57:
	or.b64  	%rd77, %rd596, %rd74;
	shr.u32 	%r483, %r14, 22;
	and.b32  	%r103, %r483, 1;
	shr.u32 	%r484, %r17, 22;
	and.b32  	%r104, %r484, 1;
	shr.u32 	%r485, %r19, 22;
	and.b32  	%r105, %r485, 1;
	add.s32 	%r486, %r99, %r101;
	add.s32 	%r487, %r486, %r97;
	add.s32 	%r488, %r487, %r105;
	add.s32 	%r489, %r488, %r104;
	add.s32 	%r490, %r489, %r96;
	add.s32 	%r491, %r490, %r103;
	add.s32 	%r106, %r491, %r95;
	setp.eq.s32 	%p76, %r106, 3;
	mov.b64 	%rd597, 2097152;
	@%p76 bra 	$L__BB0_59;
	shr.u64 	%rd302, %rd9, 21;
	and.b64  	%rd303, %rd302, 1;
	setp.eq.b64 	%p77, %rd303, 1;
	setp.eq.s32 	%p78, %r106, 2;
	selp.b64 	%rd304, 2097152, 0, %p78;
	selp.b64 	%rd597, %rd304, 0, %p77;
$L__BB0_59:
	or.b64  	%rd80, %rd597, %rd77;
	shr.u32 	%r492, %r14, 23;
	and.b32  	%r107, %r492, 1;
	shr.u32 	%r493, %r17, 23;
	and.b32  	%r108, %r493, 1;
	shr.u32 	%r494, %r19, 23;
	and.b32  	%r109, %r494, 1;
	add.s32 	%r495, %r103, %r105;
	add.s32 	%r496, %r495, %r101;
	add.s32 	%r497, %r496, %r109;
	add.s32 	%r498, %r497, %r108;
	add.s32 	%r499, %r498, %r100;
	add.s32 	%r500, %r499, %r107;
	add.s32 	%r110, %r500, %r99;
	setp.eq.s32 	%p79, %r110, 3;
	mov.b64 	%rd598, 4194304;
	@%p79 bra 	$L__BB0_61;
	shr.u64 	%rd306, %rd9, 22;
	and.b64  	%rd307, %rd306, 1;
	setp.eq.b64 	%p80, %rd307, 1;
	setp.eq.s32 	%p81, %r110, 2;
	selp.b64 	%rd308, 4194304, 0, %p81;
	selp.b64 	%rd598, %rd308, 0, %p80;
$L__BB0_61:
	or.b64  	%rd83, %rd598, %rd80;
	shr.u32 	%r501, %r14, 24;
	and.b32  	%r111, %r501, 1;
	shr.u32 	%r502, %r17, 24;
	and.b32  	%r112, %r502, 1;
	shr.u32 	%r503, %r19, 24;
	and.b32  	%r113, %r503, 1;
	add.s32 	%r504, %r107, %r109;
	add.s32 	%r505, %r504, %r105;
	add.s32 	%r506, %r505, %r113;
	add.s32 	%r507, %r506, %r112;
	add.s32 	%r508, %r507, %r104;
	add.s32 	%r509, %r508, %r111;
	add.s32 	%r114, %r509, %r103;
	setp.eq.s32 	%p82, %r114, 3;
	mov.b64 	%rd599, 8388608;
	@%p82 bra 	$L__BB0_63;
	shr.u64 	%rd310, %rd9, 23;
	and.b64  	%rd311, %rd310, 1;
	setp.eq.b64 	%p83, %rd311, 1;
	setp.eq.s32 	%p84, %r114, 2;
	selp.b64 	%rd312, 8388608, 0, %p84;
	selp.b64 	%rd599, %rd312, 0, %p83;
$L__BB0_63:
	or.b64  	%rd86, %rd599, %rd83;
	shr.u32 	%r510, %r14, 25;
	and.b32  	%r115, %r510, 1;
	shr.u32 	%r511, %r17, 25;
	and.b32  	%r116, %r511, 1;
	shr.u32 	%r512, %r19, 25;
	and.b32  	%r117, %r512, 1;
	add.s32 	%r513, %r111, %r113;
	add.s32 	%r514, %r513, %r109;
	add.s32 	%r515, %r514, %r117;
	add.s32 	%r516, %r515, %r116;
	add.s32 	%r517, %r516, %r108;
	add.s32 	%r518, %r517, %r115;
	add.s32 	%r118, %r518, %r107;
	setp.eq.s32 	%p85, %r118, 3;
	mov.b64 	%rd600, 16777216;
	@%p85 bra 	$L__BB0_65;
	shr.u64 	%rd314, %rd9, 24;
	and.b64  	%rd315, %rd314, 1;
	setp.eq.b64 	%p86, %rd315, 1;
	setp.eq.s32 	%p87, %r118, 2;
	selp.b64 	%rd316, 16777216, 0, %p87;
	selp.b64 	%rd600, %rd316, 0, %p86;
$L__BB0_65:
	or.b64  	%rd89, %rd600, %rd86;
	shr.u32 	%r519, %r14, 26;
	and.b32  	%r119, %r519, 1;
	shr.u32 	%r520, %r17, 26;
	and.b32  	%r120, %r520, 1;
	shr.u32 	%r521, %r19, 26;
	and.b32  	%r121, %r521, 1;
	add.s32 	%r522, %r115, %r117;
	add.s32 	%r523, %r522, %r113;
	add.s32 	%r524, %r523, %r121;
	add.s32 	%r525, %r524, %r120;
	add.s32 	%r526, %r525, %r112;
	add.s32 	%r527, %r526, %r119;
	add.s32 	%r122, %r527, %r111;
	setp.eq.s32 	%p88, %r122, 3;
	mov.b64 	%rd601, 33554432;
	@%p88 bra 	$L__BB0_67;
	shr.u64 	%rd318, %rd9, 25;
	and.b64  	%rd319, %rd318, 1;
	setp.eq.b64 	%p89, %rd319, 1;
	setp.eq.s32 	%p90, %r122, 2;
	selp.b64 	%rd320, 33554432, 0, %p90;
	selp.b64 	%rd601, %rd320, 0, %p89;
$L__BB0_67:
	or.b64  	%rd92, %rd601, %rd89;
	shr.u32 	%r528, %r14, 27;
	and.b32  	%r123, %r528, 1;
	shr.u32 	%r529, %r17, 27;
	and.b32  	%r124, %r529, 1;
	shr.u32 	%r530, %r19, 27;
	and.b32  	%r125, %r530, 1;
	add.s32 	%r531, %r119, %r121;
	add.s32 	%r532, %r531, %r117;
	add.s32 	%r533, %r532, %r125;
	add.s32 	%r534, %r533, %r124;
	add.s32 	%r535, %r534, %r116;
	add.s32 	%r536, %r535, %r123;
	add.s32 	%r126, %r536, %r115;
	setp.eq.s32 	%p91, %r126, 3;
	mov.b64 	%rd602, 67108864;
	@%p91 bra 	$L__BB0_69;
	shr.u64 	%rd322, %rd9, 26;
	and.b64  	%rd323, %rd322, 1;
	setp.eq.b64 	%p92, %rd323, 1;
	setp.eq.s32 	%p93, %r126, 2;
	selp.b64 	%rd324, 67108864, 0, %p93;
	selp.b64 	%rd602, %rd324, 0, %p92;
$L__BB0_69:
	or.b64  	%rd95, %rd602, %rd92;
	shr.u32 	%r537, %r14, 28;
	and.b32  	%r127, %r537, 1;
	shr.u32 	%r538, %r17, 28;
	and.b32  	%r128, %r538, 1;
	shr.u32 	%r539, %r19, 28;
	and.b32  	%r129, %r539, 1;
	add.s32 	%r540, %r123, %r125;
	add.s32 	%r541, %r540, %r121;
	add.s32 	%r542, %r541, %r129;
	add.s32 	%r543, %r542, %r128;
	add.s32 	%r544, %r543, %r120;
	add.s32 	%r545, %r544, %r127;
	add.s32 	%r130, %r545, %r119;
	setp.eq.s32 	%p94, %r130, 3;
	mov.b64 	%rd603, 134217728;
	@%p94 bra 	$L__BB0_71;
	shr.u64 	%rd326, %rd9, 27;
	and.b64  	%rd327, %rd326, 1;
	setp.eq.b64 	%p95, %rd327, 1;
	setp.eq.s32 	%p96, %r130, 2;
	selp.b64 	%rd328, 134217728, 0, %p96;
	selp.b64 	%rd603, %rd328, 0, %p95;
$L__BB0_71:
	or.b64  	%rd98, %rd603, %rd95;
	shr.u32 	%r546, %r14, 29;
	and.b32  	%r131, %r546, 1;
	shr.u32 	%r547, %r17, 29;
	and.b32  	%r132, %r547, 1;
	shr.u32 	%r548, %r19, 29;
	and.b32  	%r133, %r548, 1;
	add.s32 	%r549, %r127, %r129;
	add.s32 	%r550, %r549, %r125;
	add.s32 	%r551, %r550, %r133;
	add.s32 	%r552, %r551, %r132;
	add.s32 	%r553, %r552, %r124;
	add.s32 	%r554, %r553, %r131;
	add.s32 	%r134, %r554, %r123;
	setp.eq.s32 	%p97, %r134, 3;
	mov.b64 	%rd604, 268435456;
	@%p97 bra 	$L__BB0_73;
	shr.u64 	%rd330, %rd9, 28;
	and.b64  	%rd331, %rd330, 1;
	setp.eq.b64 	%p98, %rd331, 1;
	setp.eq.s32 	%p99, %r134, 2;
	selp.b64 	%rd332, 268435456, 0, %p99;
	selp.b64 	%rd604, %rd332, 0, %p98;
$L__BB0_73:
	or.b64  	%rd101, %rd604, %rd98;
	shr.u32 	%r555, %r14, 30;
	and.b32  	%r135, %r555, 1;
	shr.u32 	%r556, %r17, 30;
	and.b32  	%r136, %r556, 1;
	shr.u32 	%r557, %r19, 30;
	and.b32  	%r137, %r557, 1;
	add.s32 	%r558, %r131, %r133;
	add.s32 	%r559, %r558, %r129;
	add.s32 	%r560, %r559, %r137;
	add.s32 	%r561, %r560, %r136;
	add.s32 	%r562, %r561, %r128;
	add.s32 	%r563, %r562, %r135;
	add.s32 	%r138, %r563, %r127;
	setp.eq.s32 	%p100, %r138, 3;
	mov.b64 	%rd605, 536870912;
	@%p100 bra 	$L__BB0_75;
	shr.u64 	%rd334, %rd9, 29;
	and.b64  	%rd335, %rd334, 1;
	setp.eq.b64 	%p101, %rd335, 1;
	setp.eq.s32 	%p102, %r138, 2;
	selp.b64 	%rd336, 536870912, 0, %p102;
	selp.b64 	%rd605, %rd336, 0, %p101;
$L__BB0_75:
	or.b64  	%rd104, %rd605, %rd101;
	shr.u32 	%r139, %r14, 31;
	shr.u32 	%r140, %r17, 31;
	shr.u32 	%r141, %r19, 31;
	add.s32 	%r564, %r135, %r137;
	add.s32 	%r565, %r564, %r133;
	add.s32 	%r566, %r565, %r141;
	add.s32 	%r567, %r566, %r140;
	add.s32 	%r568, %r567, %r132;
	add.s32 	%r569, %r568, %r139;
	add.s32 	%r142, %r569, %r131;
	setp.eq.s32 	%p103, %r142, 3;
	mov.b64 	%rd606, 1073741824;
	@%p103 bra 	$L__BB0_77;
	shr.u64 	%rd338, %rd9, 30;
	and.b64  	%rd339, %rd338, 1;
	setp.eq.b64 	%p104, %rd339, 1;
	setp.eq.s32 	%p105, %r142, 2;
	selp.b64 	%rd340, 1073741824, 0, %p105;
	selp.b64 	%rd606, %rd340, 0, %p104;
$L__BB0_77:
	or.b64  	%rd107, %rd606, %rd104;
	{ .reg .b32 tmp; mov.b64 {tmp, %r570}, %rd571; }
	and.b32  	%r143, %r570, 1;
	{ .reg .b32 tmp; mov.b64 {tmp, %r571}, %rd9; }
	and.b32  	%r144, %r571, 1;
	{ .reg .b32 tmp; mov.b64 {tmp, %r572}, %rd575; }
	and.b32  	%r145, %r572, 1;
	add.s32 	%r573, %r139, %r141;
	add.s32 	%r574, %r573, %r137;
	add.s32 	%r575, %r574, %r145;
	add.s32 	%r576, %r575, %r144;
	add.s32 	%r577, %r576, %r136;
	add.s32 	%r578, %r577, %r143;
	add.s32 	%r146, %r578, %r135;
	setp.eq.s32 	%p106, %r146, 3;
	mov.b64 	%rd607, 2147483648;
	@%p106 bra 	$L__BB0_79;
	shr.u64 	%rd342, %rd9, 31;
	and.b64  	%rd343, %rd342, 1;
	setp.eq.b64 	%p107, %rd343, 1;
	setp.eq.s32 	%p108, %r146, 2;
	selp.b64 	%rd344, 2147483648, 0, %p108;
	selp.b64 	%rd607, %rd344, 0, %p107;
$L__BB0_79:
	or.b64  	%rd110, %rd607, %rd107;
	shr.u64 	%rd346, %rd571, 33;
	cvt.u32.u64 	%r579, %rd346;
	and.b32  	%r147, %r579, 1;
	shr.u64 	%rd347, %rd9, 33;
	cvt.u32.u64 	%r580, %rd347;
	and.b32  	%r148, %r580, 1;
	shr.u64 	%rd348, %rd575, 33;
	cvt.u32.u64 	%r581, %rd348;
	and.b32  	%r149, %r581, 1;
	add.s32 	%r582, %r143, %r145;
	add.s32 	%r583, %r582, %r141;
	add.s32 	%r584, %r583, %r149;
	add.s32 	%r585, %r584, %r148;
	add.s32 	%r586, %r585, %r140;
	add.s32 	%r587, %r586, %r147;
	add.s32 	%r150, %r587, %r139;
	setp.eq.s32 	%p109, %r150, 3;
	mov.b64 	%rd608, 4294967296;
	@%p109 bra 	$L__BB0_81;
	shr.u64 	%rd349, %rd9, 32;
	and.b64  	%rd350, %rd349, 1;
	setp.eq.b64 	%p110, %rd350, 1;
	setp.eq.s32 	%p111, %r150, 2;
	selp.b64 	%rd351, 4294967296, 0, %p111;
	selp.b64 	%rd608, %rd351, 0, %p110;
$L__BB0_81:
	or.b64  	%rd113, %rd608, %rd110;
	shr.u64 	%rd353, %rd571, 34;
	cvt.u32.u64 	%r588, %rd353;
	and.b32  	%r151, %r588, 1;
	shr.u64 	%rd354, %rd9, 34;
	cvt.u32.u64 	%r589, %rd354;
	and.b32  	%r152, %r589, 1;
	shr.u64 	%rd355, %rd575, 34;
	cvt.u32.u64 	%r590, %rd355;
	and.b32  	%r153, %r590, 1;
	add.s32 	%r591, %r147, %r149;
	add.s32 	%r592, %r591, %r145;
	add.s32 	%r593, %r592, %r153;
	add.s32 	%r594, %r593, %r152;
	add.s32 	%r595, %r594, %r144;
	add.s32 	%r596, %r595, %r151;
	add.s32 	%r154, %r596, %r143;
	setp.eq.s32 	%p112, %r154, 3;
	mov.b64 	%rd609, 8589934592;
	@%p112 bra 	$L__BB0_83;
	and.b64  	%rd357, %rd347, 1;
	setp.eq.b64 	%p113, %rd357, 1;
	setp.eq.s32 	%p114, %r154, 2;
	selp.b64 	%rd358, 8589934592, 0, %p114;
	selp.b64 	%rd609, %rd358, 0, %p113;
$L__BB0_83:
	or.b64  	%rd116, %rd609, %rd113;
	shr.u64 	%rd360, %rd571, 35;
	cvt.u32.u64 	%r597, %rd360;
	and.b32  	%r155, %r597, 1;
	shr.u64 	%rd361, %rd9, 35;
	cvt.u32.u64 	%r598, %rd361;
	and.b32  	%r156, %r598, 1;
	shr.u64 	%rd362, %rd575, 35;
	cvt.u32.u64 	%r599, %rd362;
	and.b32  	%r157, %r599, 1;
	add.s32 	%r600, %r151, %r153;
	add.s32 	%r601, %r600, %r149;
	add.s32 	%r602, %r601, %r157;
	add.s32 	%r603, %r602, %r156;
	add.s32 	%r604, %r603, %r148;
	add.s32 	%r605, %r604, %r155;
	add.s32 	%r158, %r605, %r147;
	setp.eq.s32 	%p115, %r158, 3;
	mov.b64 	%rd610, 17179869184;
	@%p115 bra 	$L__BB0_85;
	and.b64  	%rd364, %rd354, 1;
	setp.eq.b64 	%p116, %rd364, 1;
	setp.eq.s32 	%p117, %r158, 2;
	selp.b64 	%rd365, 17179869184, 0, %p117;
	selp.b64 	%rd610, %rd365, 0, %p116;
$L__BB0_85:
	or.b64  	%rd119, %rd610, %rd116;
	shr.u64 	%rd367, %rd571, 36;
	cvt.u32.u64 	%r606, %rd367;
	and.b32  	%r159, %r606, 1;
	shr.u64 	%rd368, %rd9, 36;
	cvt.u32.u64 	%r607, %rd368;
	and.b32  	%r160, %r607, 1;
	shr.u64 	%rd369, %rd575, 36;
	cvt.u32.u64 	%r608, %rd369;
	and.b32  	%r161, %r608, 1;
	add.s32 	%r609, %r155, %r157;
	add.s32 	%r610, %r609, %r153;
	add.s32 	%r611, %r610, %r161;
	add.s32 	%r612, %r611, %r160;
	add.s32 	%r613, %r612, %r152;
	add.s32 	%r614, %r613, %r159;
	add.s32 	%r162, %r614, %r151;
	setp.eq.s32 	%p118, %r162, 3;
	mov.b64 	%rd611, 34359738368;
	@%p118 bra 	$L__BB0_87;
	and.b64  	%rd371, %rd361, 1;
	setp.eq.b64 	%p119, %rd371, 1;
	setp.eq.s32 	%p120, %r162, 2;
	selp.b64 	%rd372, 34359738368, 0, %p120;
	selp.b64 	%rd611, %rd372, 0, %p119;
$L__BB0_87:
	or.b64  	%rd122, %rd611, %rd119;
	shr.u64 	%rd374, %rd571, 37;
	cvt.u32.u64 	%r615, %rd374;
	and.b32  	%r163, %r615, 1;
	shr.u64 	%rd375, %rd9, 37;
	cvt.u32.u64 	%r616, %rd375;
	and.b32  	%r164, %r616, 1;
	shr.u64 	%rd376, %rd575, 37;
	cvt.u32.u64 	%r617, %rd376;
	and.b32  	%r165, %r617, 1;
	add.s32 	%r618, %r159, %r161;
	add.s32 	%r619, %r618, %r157;
	add.s32 	%r620, %r619, %r165;
	add.s32 	%r621, %r620, %r164;
	add.s32 	%r622, %r621, %r156;
	add.s32 	%r623, %r622, %r163;
	add.s32 	%r166, %r623, %r155;
	setp.eq.s32 	%p121, %r166, 3;
	mov.b64 	%rd612, 68719476736;
	@%p121 bra 	$L__BB0_89;
	and.b64  	%rd378, %rd368, 1;
	setp.eq.b64 	%p122, %rd378, 1;
	setp.eq.s32 	%p123, %r166, 2;
	selp.b64 	%rd379, 68719476736, 0, %p123;
	selp.b64 	%rd612, %rd379, 0, %p122;
$L__BB0_89:
	or.b64  	%rd125, %rd612, %rd122;
	shr.u64 	%rd381, %rd571, 38;
	cvt.u32.u64 	%r624, %rd381;
	and.b32  	%r167, %r624, 1;
	shr.u64 	%rd382, %rd9, 38;
	cvt.u32.u64 	%r625, %rd382;
	and.b32  	%r168, %r625, 1;
	shr.u64 	%rd383, %rd575, 38;
	cvt.u32.u64 	%r626, %rd383;
	and.b32  	%r169, %r626, 1;
	add.s32 	%r627, %r163, %r165;
	add.s32 	%r628, %r627, %r161;
	add.s32 	%r629, %r628, %r169;
	add.s32 	%r630, %r629, %r168;
	add.s32 	%r631, %r630, %r160;
	add.s32 	%r632, %r631, %r167;
	add.s32 	%r170, %r632, %r159;
	setp.eq.s32 	%p124, %r170, 3;
	mov.b64 	%rd613, 137438953472;
	@%p124 bra 	$L__BB0_91;
	and.b64  	%rd385, %rd375, 1;
	setp.eq.b64 	%p125, %rd385, 1;
	setp.eq.s32 	%p126, %r170, 2;
	selp.b64 	%rd386, 137438953472, 0, %p126;
	selp.b64 	%rd613, %rd386, 0, %p125;
$L__BB0_91:
	or.b64  	%rd128, %rd613, %rd125;
	shr.u64 	%rd388, %rd571, 39;
	cvt.u32.u64 	%r633, %rd388;
	and.b32  	%r171, %r633, 1;
	shr.u64 	%rd389, %rd9, 39;
	cvt.u32.u64 	%r634, %rd389;
	and.b32  	%r172, %r634, 1;
	shr.u64 	%rd390, %rd575, 39;
	cvt.u32.u64 	%r635, %rd390;
	and.b32  	%r173, %r635, 1;
	add.s32 	%r636, %r167, %r169;
	add.s32 	%r637, %r636, %r165;
	add.s32 	%r638, %r637, %r173;
	add.s32 	%r639, %r638, %r172;
	add.s32 	%r640, %r639, %r164;
	add.s32 	%r641, %r640, %r171;
	add.s32 	%r174, %r641, %r163;
	setp.eq.s32 	%p127, %r174, 3;
	mov.b64 	%rd614, 274877906944;
	@%p127 bra 	$L__BB0_93;
	and.b64  	%rd392, %rd382, 1;
	setp.eq.b64 	%p128, %rd392, 1;
	setp.eq.s32 	%p129, %r174, 2;
	selp.b64 	%rd393, 274877906944, 0, %p129;
	selp.b64 	%rd614, %rd393, 0, %p128;
$L__BB0_93:
	or.b64  	%rd131, %rd614, %rd128;
	shr.u64 	%rd395, %rd571, 40;
	cvt.u32.u64 	%r642, %rd395;
	and.b32  	%r175, %r642, 1;
	shr.u64 	%rd396, %rd9, 40;
	cvt.u32.u64 	%r643, %rd396;
	and.b32  	%r176, %r643, 1;
	shr.u64 	%rd397, %rd575, 40;
	cvt.u32.u64 	%r644, %rd397;
	and.b32  	%r177, %r644, 1;
	add.s32 	%r645, %r171, %r173;
	add.s32 	%r646, %r645, %r169;
	add.s32 	%r647, %r646, %r177;
	add.s32 	%r648, %r647, %r176;
	add.s32 	%r649, %r648, %r168;
	add.s32 	%r650, %r649, %r175;
	add.s32 	%r178, %r650, %r167;
	setp.eq.s32 	%p130, %r178, 3;
	mov.b64 	%rd615, 549755813888;
	@%p130 bra 	$L__BB0_95;
	and.b64  	%rd399, %rd389, 1;
	setp.eq.b64 	%p131, %rd399, 1;
	setp.eq.s32 	%p132, %r178, 2;
	selp.b64 	%rd400, 549755813888, 0, %p132;
	selp.b64 	%rd615, %rd400, 0, %p131;
$L__BB0_95:
	or.b64  	%rd134, %rd615, %rd131;
	shr.u64 	%rd402, %rd571, 41;
	cvt.u32.u64 	%r651, %rd402;
	and.b32  	%r179, %r651, 1;
	shr.u64 	%rd403, %rd9, 41;
	cvt.u32.u64 	%r652, %rd403;
	and.b32  	%r180, %r652, 1;
	shr.u64 	%rd404, %rd575, 41;
	cvt.u32.u64 	%r653, %rd404;
	and.b32  	%r181, %r653, 1;
	add.s32 	%r654, %r175, %r177;
	add.s32 	%r655, %r654, %r173;
	add.s32 	%r656, %r655, %r181;
	add.s32 	%r657, %r656, %r180;
	add.s32 	%r658, %r657, %r172;
	add.s32 	%r659, %r658, %r179;
	add.s32 	%r182, %r659, %r171;
	setp.eq.s32 	%p133, %r182, 3;
	mov.b64 	%rd616, 1099511627776;
	@%p133 bra 	$L__BB0_97;
	and.b64  	%rd406, %rd396, 1;
	setp.eq.b64 	%p134, %rd406, 1;
	setp.eq.s32 	%p135, %r182, 2;
	selp.b64 	%rd407, 1099511627776, 0, %p135;
	selp.b64 	%rd616, %rd407, 0, %p134;
$L__BB0_97:
	or.b64  	%rd137, %rd616, %rd134;
	shr.u64 	%rd409, %rd571, 42;
	cvt.u32.u64 	%r660, %rd409;
	and.b32  	%r183, %r660, 1;
	shr.u64 	%rd410, %rd9, 42;
	cvt.u32.u64 	%r661, %rd410;
	and.b32  	%r184, %r661, 1;
	shr.u64 	%rd411, %rd575, 42;
	cvt.u32.u64 	%r662, %rd411;
	and.b32  	%r185, %r662, 1;
	add.s32 	%r663, %r179, %r181;
	add.s32 	%r664, %r663, %r177;
	add.s32 	%r665, %r664, %r185;
	add.s32 	%r666, %r665, %r184;
	add.s32 	%r667, %r666, %r176;
	add.s32 	%r668, %r667, %r183;
	add.s32 	%r186, %r668, %r175;
	setp.eq.s32 	%p136, %r186, 3;
	mov.b64 	%rd617, 2199023255552;
	@%p136 bra 	$L__BB0_99;
	and.b64  	%rd413, %rd403, 1;
	setp.eq.b64 	%p137, %rd413, 1;
	setp.eq.s32 	%p138, %r186, 2;
	selp.b64 	%rd414, 2199023255552, 0, %p138;
	selp.b64 	%rd617, %rd414, 0, %p137;
$L__BB0_99:
	or.b64  	%rd140, %rd617, %rd137;
	shr.u64 	%rd416, %rd571, 43;
	cvt.u32.u64 	%r669, %rd416;
	and.b32  	%r187, %r669, 1;
	shr.u64 	%rd417, %rd9, 43;
	cvt.u32.u64 	%r670, %rd417;
	and.b32  	%r188, %r670, 1;
	shr.u64 	%rd418, %rd575, 43;
	cvt.u32.u64 	%r671, %rd418;
	and.b32  	%r189, %r671, 1;
	add.s32 	%r672, %r183, %r185;
	add.s32 	%r673, %r672, %r181;
	add.s32 	%r674, %r673, %r189;
	add.s32 	%r675, %r674, %r188;
	add.s32 	%r676, %r675, %r180;
	add.s32 	%r677, %r676, %r187;
	add.s32 	%r190, %r677, %r179;
	setp.eq.s32 	%p139, %r190, 3;
	mov.b64 	%rd618, 4398046511104;
	@%p139 bra 	$L__BB0_101;
	and.b64  	%rd420, %rd410, 1;
	setp.eq.b64 	%p140, %rd420, 1;
	setp.eq.s32 	%p141, %r190, 2;
	selp.b64 	%rd421, 4398046511104, 0, %p141;
	selp.b64 	%rd618, %rd421, 0, %p140;
$L__BB0_101:
	or.b64  	%rd143, %rd618, %rd140;
	shr.u64 	%rd423, %rd571, 44;
	cvt.u32.u64 	%r678, %rd423;
	and.b32  	%r191, %r678, 1;
	shr.u64 	%rd424, %rd9, 44;
	cvt.u32.u64 	%r679, %rd424;
	and.b32  	%r192, %r679, 1;
	shr.u64 	%rd425, %rd575, 44;
	cvt.u32.u64 	%r680, %rd425;
	and.b32  	%r193, %r680, 1;
	add.s32 	%r681, %r187, %r189;
	add.s32 	%r682, %r681, %r185;
	add.s32 	%r683, %r682, %r193;
	add.s32 	%r684, %r683, %r192;
	add.s32 	%r685, %r684, %r184;
	add.s32 	%r686, %r685, %r191;
	add.s32 	%r194, %r686, %r183;
	setp.eq.s32 	%p142, %r194, 3;
	mov.b64 	%rd619, 8796093022208;
	@%p142 bra 	$L__BB0_103;
	and.b64  	%rd427, %rd417, 1;
	setp.eq.b64 	%p143, %rd427, 1;
	setp.eq.s32 	%p144, %r194, 2;
	selp.b64 	%rd428, 8796093022208, 0, %p144;
	selp.b64 	%rd619, %rd428, 0, %p143;
$L__BB0_103:
	or.b64  	%rd146, %rd619, %rd143;
	shr.u64 	%rd430, %rd571, 45;
	cvt.u32.u64 	%r687, %rd430;
	and.b32  	%r195, %r687, 1;
	shr.u64 	%rd431, %rd9, 45;
	cvt.u32.u64 	%r688, %rd431;
	and.b32  	%r196, %r688, 1;
	shr.u64 	%rd432, %rd575, 45;
	cvt.u32.u64 	%r689, %rd432;
	and.b32  	%r197, %r689, 1;
	add.s32 	%r690, %r191, %r193;
	add.s32 	%r691, %r690, %r189;
	add.s32 	%r692, %r691, %r197;
	add.s32 	%r693, %r692, %r196;
	add.s32 	%r694, %r693, %r188;
	add.s32 	%r695, %r694, %r195;
	add.s32 	%r198, %r695, %r187;
	setp.eq.s32 	%p145, %r198, 3;
	mov.b64 	%rd620, 17592186044416;
	@%p145 bra 	$L__BB0_105;
	and.b64  	%rd434, %rd424, 1;
	setp.eq.b64 	%p146, %rd434, 1;
	setp.eq.s32 	%p147, %r198, 2;
	selp.b64 	%rd435, 17592186044416, 0, %p147;
	selp.b64 	%rd620, %rd435, 0, %p146;
$L__BB0_105:
	or.b64  	%rd149, %rd620, %rd146;
	shr.u64 	%rd437, %rd571, 46;
	cvt.u32.u64 	%r696, %rd437;
	and.b32  	%r199, %r696, 1;
	shr.u64 	%rd438, %rd9, 46;
	cvt.u32.u64 	%r697, %rd438;
	and.b32  	%r200, %r697, 1;
	shr.u64 	%rd439, %rd575, 46;
	cvt.u32.u64 	%r698, %rd439;
	and.b32  	%r201, %r698, 1;
	add.s32 	%r699, %r195, %r197;
	add.s32 	%r700, %r699, %r193;
	add.s32 	%r701, %r700, %r201;
	add.s32 	%r702, %r701, %r200;
	add.s32 	%r703, %r702, %r192;
	add.s32 	%r704, %r703, %r199;
	add.s32 	%r202, %r704, %r191;
	setp.eq.s32 	%p148, %r202, 3;
	mov.b64 	%rd621, 35184372088832;
	@%p148 bra 	$L__BB0_107;
	and.b64  	%rd441, %rd431, 1;
	setp.eq.b64 	%p149, %rd441, 1;
	setp.eq.s32 	%p150, %r202, 2;
	selp.b64 	%rd442, 35184372088832, 0, %p150;
	selp.b64 	%rd621, %rd442, 0, %p149;
$L__BB0_107:
	or.b64  	%rd152, %rd621, %rd149;
	shr.u64 	%rd444, %rd571, 47;
	cvt.u32.u64 	%r705, %rd444;
	and.b32  	%r203, %r705, 1;
	shr.u64 	%rd445, %rd9, 47;
	cvt.u32.u64 	%r706, %rd445;
	and.b32  	%r204, %r706, 1;
	shr.u64 	%rd446, %rd575, 47;
	cvt.u32.u64 	%r707, %rd446;
	and.b32  	%r205, %r707, 1;
	add.s32 	%r708, %r199, %r201;
	add.s32 	%r709, %r708, %r197;
	add.s32 	%r710, %r709, %r205;
	add.s32 	%r711, %r710, %r204;
	add.s32 	%r712, %r711, %r196;
	add.s32 	%r713, %r712, %r203;
	add.s32 	%r206, %r713, %r195;
	setp.eq.s32 	%p151, %r206, 3;
	mov.b64 	%rd622, 70368744177664;
	@%p151 bra 	$L__BB0_109;
	and.b64  	%rd448, %rd438, 1;
	setp.eq.b64 	%p152, %rd448, 1;
	setp.eq.s32 	%p153, %r206, 2;
	selp.b64 	%rd449, 70368744177664, 0, %p153;
	selp.b64 	%rd622, %rd449, 0, %p152;
$L__BB0_109:
	or.b64  	%rd155, %rd622, %rd152;
	shr.u64 	%rd451, %rd571, 48;
	cvt.u32.u64 	%r714, %rd451;
	and.b32  	%r207, %r714, 1;
	shr.u64 	%rd452, %rd9, 48;
	cvt.u32.u64 	%r715, %rd452;
	and.b32  	%r208, %r715, 1;
	shr.u64 	%rd453, %rd575, 48;
	cvt.u32.u64 	%r716, %rd453;
	and.b32  	%r209, %r716, 1;
	add.s32 	%r717, %r203, %r205;
	add.s32 	%r718, %r717, %r201;
	add.s32 	%r719, %r718, %r209;
	add.s32 	%r720, %r719, %r208;
	add.s32 	%r721, %r720, %r200;
	add.s32 	%r722, %r721, %r207;
	add.s32 	%r210, %r722, %r199;
	setp.eq.s32 	%p154, %r210, 3;
	mov.b64 	%rd623, 140737488355328;
	@%p154 bra 	$L__BB0_111;
	and.b64  	%rd455, %rd445, 1;
	setp.eq.b64 	%p155, %rd455, 1;
	setp.eq.s32 	%p156, %r210, 2;
	selp.b64 	%rd456, 140737488355328, 0, %p156;
	selp.b64 	%rd623, %rd456, 0, %p155;
$L__BB0_111:
	or.b64  	%rd158, %rd623, %rd155;
	shr.u64 	%rd458, %rd571, 49;
	cvt.u32.u64 	%r723, %rd458;
	and.b32  	%r211, %r723, 1;
	shr.u64 	%rd459, %rd9, 49;
	cvt.u32.u64 	%r724, %rd459;
	and.b32  	%r212, %r724, 1;
	shr.u64 	%rd460, %rd575, 49;
	cvt.u32.u64 	%r725, %rd460;
	and.b32  	%r213, %r725, 1;
	add.s32 	%r726, %r207, %r209;
	add.s32 	%r727, %r726, %r205;
	add.s32 	%r728, %r727, %r213;
	add.s32 	%r729, %r728, %r212;
	add.s32 	%r730, %r729, %r204;
	add.s32 	%r731, %r730, %r211;
	add.s32 	%r214, %r731, %r203;
	setp.eq.s32 	%p157, %r214, 3;
	mov.b64 	%rd624, 281474976710656;
	@%p157 bra 	$L__BB0_113;
	and.b64  	%rd462, %rd452, 1;
	setp.eq.b64 	%p158, %rd462, 1;
	setp.eq.s32 	%p159, %r214, 2;
	selp.b64 	%rd463, 281474976710656, 0, %p159;
	selp.b64 	%rd624, %rd463, 0, %p158;
$L__BB0_113:
	or.b64  	%rd161, %rd624, %rd158;
	shr.u64 	%rd465, %rd571, 50;
	cvt.u32.u64 	%r732, %rd465;
	and.b32  	%r215, %r732, 1;
	shr.u64 	%rd466, %rd9, 50;
	cvt.u32.u64 	%r733, %rd466;
	and.b32  	%r216, %r733, 1;
	shr.u64 	%rd467, %rd575, 50;
	cvt.u32.u64 	%r734, %rd467;
	and.b32  	%r217, %r734, 1;
	add.s32 	%r735, %r211, %r213;
	add.s32 	%r736, %r735, %r209;
	add.s32 	%r737, %r736, %r217;
	add.s32 	%r738, %r737, %r216;
	add.s32 	%r739, %r738, %r208;
	add.s32 	%r740, %r739, %r215;
	add.s32 	%r218, %r740, %r207;
	setp.eq.s32 	%p160, %r218, 3;
	mov.b64 	%rd625, 562949953421312;
	@%p160 bra 	$L__BB0_115;
	and.b64  	%rd469, %rd459, 1;
	setp.eq.b64 	%p161, %rd469, 1;
	setp.eq.s32 	%p162, %r218, 2;
	selp.b64 	%rd470, 562949953421312, 0, %p162;
	selp.b64 	%rd625, %rd470, 0, %p161;
$L__BB0_115:
	or.b64  	%rd164, %rd625, %rd161;
	shr.u64 	%rd472, %rd571, 51;
	cvt.u32.u64 	%r741, %rd472;
	and.b32  	%r219, %r741, 1;
	shr.u64 	%rd473, %rd9, 51;
	cvt.u32.u64 	%r742, %rd473;
	and.b32  	%r220, %r742, 1;
	shr.u64 	%rd474, %rd575, 51;
	cvt.u32.u64 	%r743, %rd474;
	and.b32  	%r221, %r743, 1;
	add.s32 	%r744, %r215, %r217;
	add.s32 	%r745, %r744, %r213;
	add.s32 	%r746, %r745, %r221;
	add.s32 	%r747, %r746, %r220;
	add.s32 	%r748, %r747, %r212;
	add.s32 	%r749, %r748, %r219;
	add.s32 	%r222, %r749, %r211;
	setp.eq.s32 	%p163, %r222, 3;
	mov.b64 	%rd626, 1125899906842624;
	@%p163 bra 	$L__BB0_117;
	and.b64  	%rd476, %rd466, 1;
	setp.eq.b64 	%p164, %rd476, 1;
	setp.eq.s32 	%p165, %r222, 2;
	selp.b64 	%rd477, 1125899906842624, 0, %p165;
	selp.b64 	%rd626, %rd477, 0, %p164;
$L__BB0_117:
	or.b64  	%rd167, %rd626, %rd164;
	shr.u64 	%rd479, %rd571, 52;
	cvt.u32.u64 	%r750, %rd479;
	and.b32  	%r223, %r750, 1;
	shr.u64 	%rd480, %rd9, 52;
	cvt.u32.u64 	%r751, %rd480;
	and.b32  	%r224, %r751, 1;
	shr.u64 	%rd481, %rd575, 52;
	cvt.u32.u64 	%r752, %rd481;
	and.b32  	%r225, %r752, 1;
	add.s32 	%r753, %r219, %r221;
	add.s32 	%r754, %r753, %r217;
	add.s32 	%r755, %r754, %r225;
	add.s32 	%r756, %r755, %r224;
	add.s32 	%r757, %r756, %r216;
	add.s32 	%r758, %r757, %r223;
	add.s32 	%r226, %r758, %r215;
	setp.eq.s32 	%p166, %r226, 3;
	mov.b64 	%rd627, 2251799813685248;
	@%p166 bra 	$L__BB0_119;
	and.b64  	%rd483, %rd473, 1;
	setp.eq.b64 	%p167, %rd483, 1;
	setp.eq.s32 	%p168, %r226, 2;
	selp.b64 	%rd484, 2251799813685248, 0, %p168;
	selp.b64 	%rd627, %rd484, 0, %p167;
$L__BB0_119:
	or.b64  	%rd170, %rd627, %rd167;
	shr.u64 	%rd486, %rd571, 53;
	cvt.u32.u64 	%r759, %rd486;
	and.b32  	%r227, %r759, 1;
	shr.u64 	%rd487, %rd9, 53;
	cvt.u32.u64 	%r760, %rd487;
	and.b32  	%r228, %r760, 1;
	shr.u64 	%rd488, %rd575, 53;
	cvt.u32.u64 	%r761, %rd488;
	and.b32  	%r229, %r761, 1;
	add.s32 	%r762, %r223, %r225;
	add.s32 	%r763, %r762, %r221;
	add.s32 	%r764, %r763, %r229;
	add.s32 	%r765, %r764, %r228;
	add.s32 	%r766, %r765, %r220;
	add.s32 	%r767, %r766, %r227;
	add.s32 	%r230, %r767, %r219;
	setp.eq.s32 	%p169, %r230, 3;
	mov.b64 	%rd628, 4503599627370496;
	@%p169 bra 	$L__BB0_121;
	and.b64  	%rd490, %rd480, 1;
	setp.eq.b64 	%p170, %rd490, 1;
	setp.eq.s32 	%p171, %r230, 2;
	selp.b64 	%rd491, 4503599627370496, 0, %p171;
	selp.b64 	%rd628, %rd491, 0, %p170;
$L__BB0_121:
	or.b64  	%rd173, %rd628, %rd170;
	shr.u64 	%rd493, %rd571, 54;
	cvt.u32.u64 	%r768, %rd493;
	and.b32  	%r231, %r768, 1;
	shr.u64 	%rd494, %rd9, 54;
	cvt.u32.u64 	%r769, %rd494;
	and.b32  	%r232, %r769, 1;
	shr.u64 	%rd495, %rd575, 54;
	cvt.u32.u64 	%r770, %rd495;
	and.b32  	%r233, %r770, 1;
	add.s32 	%r771, %r227, %r229;
	add.s32 	%r772, %r771, %r225;
	add.s32 	%r773, %r772, %r233;
	add.s32 	%r774, %r773, %r232;
	add.s32 	%r775, %r774, %r224;
	add.s32 	%r776, %r775, %r231;
	add.s32 	%r234, %r776, %r223;
	setp.eq.s32 	%p172, %r234, 3;
	mov.b64 	%rd629, 9007199254740992;
	@%p172 bra 	$L__BB0_123;
	and.b64  	%rd497, %rd487, 1;
	setp.eq.b64 	%p173, %rd497, 1;
	setp.eq.s32 	%p174, %r234, 2;
	selp.b64 	%rd498, 9007199254740992, 0, %p174;
	selp.b64 	%rd629, %rd498, 0, %p173;
$L__BB0_123:
	or.b64  	%rd176, %rd629, %rd173;
	shr.u64 	%rd500, %rd571, 55;
	cvt.u32.u64 	%r777, %rd500;
	and.b32  	%r235, %r777, 1;
	shr.u64 	%rd501, %rd9, 55;
	cvt.u32.u64 	%r778, %rd501;
	and.b32  	%r236, %r778, 1;
	shr.u64 	%rd502, %rd575, 55;
	cvt.u32.u64 	%r779, %rd502;
	and.b32  	%r237, %r779, 1;
	add.s32 	%r780, %r231, %r233;
	add.s32 	%r781, %r780, %r229;
	add.s32 	%r782, %r781, %r237;
	add.s32 	%r783, %r782, %r236;
	add.s32 	%r784, %r783, %r228;
	add.s32 	%r785, %r784, %r235;
	add.s32 	%r238, %r785, %r227;
	setp.eq.s32 	%p175, %r238, 3;
	mov.b64 	%rd630, 18014398509481984;
	@%p175 bra 	$L__BB0_125;
	and.b64  	%rd504, %rd494, 1;
	setp.eq.b64 	%p176, %rd504, 1;
	setp.eq.s32 	%p177, %r238, 2;
	selp.b64 	%rd505, 18014398509481984, 0, %p177;
	selp.b64 	%rd630, %rd505, 0, %p176;
$L__BB0_125:
	or.b64  	%rd179, %rd630, %rd176;
	shr.u64 	%rd507, %rd571, 56;
	cvt.u32.u64 	%r786, %rd507;
	and.b32  	%r239, %r786, 1;
	shr.u64 	%rd508, %rd9, 56;
	cvt.u32.u64 	%r787, %rd508;
	and.b32  	%r240, %r787, 1;
	shr.u64 	%rd509, %rd575, 56;
	cvt.u32.u64 	%r788, %rd509;
	and.b32  	%r241, %r788, 1;
	add.s32 	%r789, %r235, %r237;
	add.s32 	%r790, %r789, %r233;
	add.s32 	%r791, %r790, %r241;
	add.s32 	%r792, %r791, %r240;
	add.s32 	%r793, %r792, %r232;
	add.s32 	%r794, %r793, %r239;
	add.s32 	%r242, %r794, %r231;
	setp.eq.s32 	%p178, %r242, 3;
	mov.b64 	%rd631, 36028797018963968;
	@%p178 bra 	$L__BB0_127;
	and.b64  	%rd511, %rd501, 1;
	setp.eq.b64 	%p179, %rd511, 1;
	setp.eq.s32 	%p180, %r242, 2;
	selp.b64 	%rd512, 36028797018963968, 0, %p180;
	selp.b64 	%rd631, %rd512, 0, %p179;
$L__BB0_127:
	or.b64  	%rd182, %rd631, %rd179;
	shr.u64 	%rd514, %rd571, 57;
	cvt.u32.u64 	%r795, %rd514;
	and.b32  	%r243, %r795, 1;
	shr.u64 	%rd515, %rd9, 57;
	cvt.u32.u64 	%r796, %rd515;
	and.b32  	%r244, %r796, 1;
	shr.u64 	%rd516, %rd575, 57;
	cvt.u32.u64 	%r797, %rd516;
	and.b32  	%r245, %r797, 1;
	add.s32 	%r798, %r239, %r241;
	add.s32 	%r799, %r798, %r237;
	add.s32 	%r800, %r799, %r245;
	add.s32 	%r801, %r800, %r244;
	add.s32 	%r802, %r801, %r236;
	add.s32 	%r803, %r802, %r243;
	add.s32 	%r246, %r803, %r235;
	setp.eq.s32 	%p181, %r246, 3;
	mov.b64 	%rd632, 72057594037927936;
	@%p181 bra 	$L__BB0_129;
	and.b64  	%rd518, %rd508, 1;
	setp.eq.b64 	%p182, %rd518, 1;
	setp.eq.s32 	%p183, %r246, 2;
	selp.b64 	%rd519, 72057594037927936, 0, %p183;
	selp.b64 	%rd632, %rd519, 0, %p182;
$L__BB0_129:
	or.b64  	%rd185, %rd632, %rd182;
	shr.u64 	%rd521, %rd571, 58;
	cvt.u32.u64 	%r804, %rd521;
	and.b32  	%r247, %r804, 1;
	shr.u64 	%rd522, %rd9, 58;
	cvt.u32.u64 	%r805, %rd522;
	and.b32  	%r248, %r805, 1;
	shr.u64 	%rd523, %rd575, 58;
	cvt.u32.u64 	%r806, %rd523;
	and.b32  	%r249, %r806, 1;
	add.s32 	%r807, %r243, %r245;
	add.s32 	%r808, %r807, %r241;
	add.s32 	%r809, %r808, %r249;
	add.s32 	%r810, %r809, %r248;
	add.s32 	%r811, %r810, %r240;
	add.s32 	%r812, %r811, %r247;
	add.s32 	%r250, %r812, %r239;
	setp.eq.s32 	%p184, %r250, 3;
	mov.b64 	%rd633, 144115188075855872;
	@%p184 bra 	$L__BB0_131;
	and.b64  	%rd525, %rd515, 1;
	setp.eq.b64 	%p185, %rd525, 1;
	setp.eq.s32 	%p186, %r250, 2;
	selp.b64 	%rd526, 144115188075855872, 0, %p186;
	selp.b64 	%rd633, %rd526, 0, %p185;
$L__BB0_131:
	or.b64  	%rd188, %rd633, %rd185;
	shr.u64 	%rd528, %rd571, 59;
	cvt.u32.u64 	%r813, %rd528;
	and.b32  	%r251, %r813, 1;
	shr.u64 	%rd529, %rd9, 59;
	cvt.u32.u64 	%r814, %rd529;
	and.b32  	%r252, %r814, 1;
	shr.u64 	%rd530, %rd575, 59;
	cvt.u32.u64 	%r815, %rd530;
	and.b32  	%r253, %r815, 1;
	add.s32 	%r816, %r247, %r249;
	add.s32 	%r817, %r816, %r245;
	add.s32 	%r818, %r817, %r253;
	add.s32 	%r819, %r818, %r252;
	add.s32 	%r820, %r819, %r244;
	add.s32 	%r821, %r820, %r251;
	add.s32 	%r254, %r821, %r243;
	setp.eq.s32 	%p187, %r254, 3;
	mov.b64 	%rd634, 288230376151711744;
	@%p187 bra 	$L__BB0_133;
	and.b64  	%rd532, %rd522, 1;
	setp.eq.b64 	%p188, %rd532, 1;
	setp.eq.s32 	%p189, %r254, 2;
	selp.b64 	%rd533, 288230376151711744, 0, %p189;
	selp.b64 	%rd634, %rd533, 0, %p188;
$L__BB0_133:
	or.b64  	%rd191, %rd634, %rd188;
	shr.u64 	%rd535, %rd571, 60;
	cvt.u32.u64 	%r822, %rd535;
	and.b32  	%r255, %r822, 1;
	shr.u64 	%rd536, %rd9, 60;
	cvt.u32.u64 	%r823, %rd536;
	and.b32  	%r256, %r823, 1;
	shr.u64 	%rd537, %rd575, 60;
	cvt.u32.u64 	%r824, %rd537;
	and.b32  	%r257, %r824, 1;
	add.s32 	%r825, %r251, %r253;
	add.s32 	%r826, %r825, %r249;
	add.s32 	%r827, %r826, %r257;
	add.s32 	%r828, %r827, %r256;
	add.s32 	%r829, %r828, %r248;
	add.s32 	%r830, %r829, %r255;
	add.s32 	%r258, %r830, %r247;
	setp.eq.s32 	%p190, %r258, 3;
	mov.b64 	%rd635, 576460752303423488;
	@%p190 bra 	$L__BB0_135;
	and.b64  	%rd539, %rd529, 1;
	setp.eq.b64 	%p191, %rd539, 1;
	setp.eq.s32 	%p192, %r258, 2;
	selp.b64 	%rd540, 576460752303423488, 0, %p192;
	selp.b64 	%rd635, %rd540, 0, %p191;
$L__BB0_135:
	or.b64  	%rd194, %rd635, %rd191;
	shr.u64 	%rd542, %rd571, 61;
	cvt.u32.u64 	%r831, %rd542;
	and.b32  	%r259, %r831, 1;
	shr.u64 	%rd543, %rd9, 61;
	cvt.u32.u64 	%r832, %rd543;
	and.b32  	%r260, %r832, 1;
	shr.u64 	%rd544, %rd575, 61;
	cvt.u32.u64 	%r833, %rd544;
	and.b32  	%r261, %r833, 1;
	add.s32 	%r834, %r255, %r257;
	add.s32 	%r835, %r834, %r253;
	add.s32 	%r836, %r835, %r261;
	add.s32 	%r837, %r836, %r260;
	add.s32 	%r838, %r837, %r252;
	add.s32 	%r839, %r838, %r259;
	add.s32 	%r262, %r839, %r251;
	setp.eq.s32 	%p193, %r262, 3;
	mov.b64 	%rd636, 1152921504606846976;
	@%p193 bra 	$L__BB0_137;
	and.b64  	%rd546, %rd536, 1;
	setp.eq.b64 	%p194, %rd546, 1;
	setp.eq.s32 	%p195, %r262, 2;
	selp.b64 	%rd547, 1152921504606846976, 0, %p195;
	selp.b64 	%rd636, %rd547, 0, %p194;
$L__BB0_137:
	or.b64  	%rd197, %rd636, %rd194;
	shr.u64 	%rd549, %rd571, 62;
	cvt.u32.u64 	%r840, %rd549;
	and.b32  	%r263, %r840, 1;
	shr.u64 	%rd550, %rd9, 62;
	cvt.u32.u64 	%r841, %rd550;
	and.b32  	%r264, %r841, 1;
	shr.u64 	%rd551, %rd575, 62;
	cvt.u32.u64 	%r842, %rd551;
	and.b32  	%r265, %r842, 1;
	add.s32 	%r843, %r259, %r261;
	add.s32 	%r844, %r843, %r257;
	add.s32 	%r845, %r844, %r265;
	add.s32 	%r846, %r845, %r264;
	add.s32 	%r847, %r846, %r256;
	add.s32 	%r848, %r847, %r263;
	add.s32 	%r266, %r848, %r255;
	setp.eq.s32 	%p196, %r266, 3;
	mov.b64 	%rd637, 2305843009213693952;
	@%p196 bra 	$L__BB0_139;
	and.b64  	%rd553, %rd543, 1;
	setp.eq.b64 	%p197, %rd553, 1;
	setp.eq.s32 	%p198, %r266, 2;
	selp.b64 	%rd554, 2305843009213693952, 0, %p198;
	selp.b64 	%rd637, %rd554, 0, %p197;
$L__BB0_139:
	or.b64  	%rd200, %rd637, %rd197;
	shr.u64 	%rd556, %rd571, 63;
	cvt.u32.u64 	%r267, %rd556;
	shr.u64 	%rd557, %rd9, 63;
	cvt.u32.u64 	%r849, %rd557;
	shr.u64 	%rd558, %rd575, 63;
	cvt.u32.u64 	%r268, %rd558;
	add.s32 	%r850, %r263, %r265;
	add.s32 	%r851, %r850, %r261;
	add.s32 	%r852, %r851, %r268;
	add.s32 	%r853, %r852, %r849;
	add.s32 	%r854, %r853, %r260;
	add.s32 	%r855, %r854, %r267;
	add.s32 	%r269, %r855, %r259;
	setp.eq.s32 	%p199, %r269, 3;
	mov.b64 	%rd638, 4611686018427387904;
	@%p199 bra 	$L__BB0_141;
	and.b64  	%rd560, %rd550, 1;
	setp.eq.b64 	%p200, %rd560, 1;
	setp.eq.s32 	%p201, %r269, 2;
	selp.b64 	%rd561, 4611686018427387904, 0, %p201;
	selp.b64 	%rd638, %rd561, 0, %p200;
$L__BB0_141:
	or.b64  	%rd203, %rd638, %rd200;
	add.s32 	%r856, %r267, %r268;
	add.s32 	%r857, %r856, %r265;
	add.s32 	%r858, %r857, %r865;
	add.s32 	%r859, %r858, %r864;
	add.s32 	%r860, %r859, %r264;
	add.s32 	%r861, %r860, %r862;
	add.s32 	%r270, %r861, %r263;
	setp.eq.s32 	%p202, %r270, 3;
	mov.b64 	%rd639, -9223372036854775808;
	@%p202 bra 	$L__BB0_143;
	and.b64  	%rd564, %rd557, 1;
	setp.eq.b64 	%p203, %rd564, 1;
	setp.eq.s32 	%p204, %r270, 2;
	selp.b64 	%rd565, -9223372036854775808, 0, %p204;
	selp.b64 	%rd639, %rd565, 0, %p203;
$L__BB0_143:
	or.b64  	%rd566, %rd639, %rd203;
	cvta.to.global.u64 	%rd567, %rd206;
	add.s64 	%rd569, %rd567, %rd211;
	st.global.u64 	[%rd569], %rd566;
$L__BB0_144:
	ret;

}


// ===== COMPILED SASS (sm_100) =====

	.target	sm_100

	.elftype	@"ET_EXEC"


//--------------------- .note.nv.tkinfo           --------------------------
	.section	.note.nv.tkinfo,"",@"SHT_NOTE"
	.sectionflags	@"SHF_NOTE_NV_TKINFO"
	.tkinfo
        /*0018*/ 	.word	0x00000002
        /*0030*/ 	.string	""
        /*0030*/ 	.string	"ptxas"
        /*0030*/ 	.string	"Cuda compilation tools, release 13.0, V13.0.88"
        /*0030*/ 	.string	"Build cuda_13.0.r13.0/compiler.36424714_0"
        /*0030*/ 	.string	"-arch sm_100 -m 64 "



//--------------------- .note.nv.cuinfo           --------------------------
	.section	.note.nv.cuinfo,"",@"SHT_NOTE"
	.sectionflags	@"SHF_NOTE_NV_CUINFO"
        /*0018*/ 	.short	0x0002
        /*001a*/ 	.short	0x0064
        /*001c*/ 	.short	0x0082
	.zero		2


//--------------------- .nv.info                  --------------------------
	.section	.nv.info,"",@"SHT_CUDA_INFO"
	.align	4


	//----- nvinfo : EIATTR_REGCOUNT
	.align		4
        /*0000*/ 	.byte	0x04, 0x2f
        /*0002*/ 	.short	(.L_1 - .L_0)
	.align		4
.L_0:
        /*0004*/ 	.word	index@(_Z19game_of_life_kernelPKmPmi)
        /*0008*/ 	.word	0x00000020


	//----- nvinfo : EIATTR_FRAME_SIZE
	.align		4
.L_1:
        /*000c*/ 	.byte	0x04, 0x11
        /*000e*/ 	.short	(.L_3 - .L_2)
	.align		4
.L_2:
        /*0010*/ 	.word	index@(_Z19game_of_life_kernelPKmPmi)
        /*0014*/ 	.word	0x00000000


	//----- nvinfo : EIATTR_MIN_STACK_SIZE
	.align		4
.L_3:
        /*0018*/ 	.byte	0x04, 0x12
        /*001a*/ 	.short	(.L_5 - .L_4)
	.align		4
.L_4:
        /*001c*/ 	.word	index@(_Z19game_of_life_kernelPKmPmi)
        /*0020*/ 	.word	0x00000000
.L_5:


//--------------------- .nv.compat                --------------------------
	.section	.nv.compat,"",@"SHT_CUDA_COMPAT_INFO"
	.align	4
        /*0000*/ 	.byte	0x02, 0x09, 0x00, 0x00, 0x02, 0x02, 0x01, 0x00, 0x02, 0x05, 0x05, 0x00, 0x03, 0x07, 0x01, 0x01
        /*0010*/ 	.byte	0x02, 0x03, 0x00, 0x00, 0x02, 0x06, 0x01, 0x00, 0x04, 0x0b, 0x08, 0x00, 0x09, 0x00, 0x00, 0x00
        /*0020*/ 	.byte	0x00, 0x00, 0x00, 0x00


//--------------------- .nv.info._Z19game_of_life_kernelPKmPmi --------------------------
	.section	.nv.info._Z19game_of_life_kernelPKmPmi,"",@"SHT_CUDA_INFO"
	.sectionflags	@""
	.align	4


	//----- nvinfo : EIATTR_CUDA_API_VERSION
	.align		4
        /*0000*/ 	.byte	0x04, 0x37
        /*0002*/ 	.short	(.L_7 - .L_6)
.L_6:
        /*0004*/ 	.word	0x00000082


	//----- nvinfo : EIATTR_KPARAM_INFO
	.align		4
.L_7:
        /*0008*/ 	.byte	0x04, 0x17
        /*000a*/ 	.short	(.L_9 - .L_8)
.L_8:
        /*000c*/ 	.word	0x00000000
        /*0010*/ 	.short	0x0002
        /*0012*/ 	.short	0x0010
        /*0014*/ 	.byte	0x00, 0xf0, 0x11, 0x00


	//----- nvinfo : EIATTR_KPARAM_INFO
	.align		4
.L_9:
        /*0018*/ 	.byte	0x04, 0x17
        /*001a*/ 	.short	(.L_11 - .L_10)
.L_10:
        /*001c*/ 	.word	0x00000000
        /*0020*/ 	.short	0x0001
        /*0022*/ 	.short	0x0008
        /*0024*/ 	.byte	0x00, 0xf5, 0x21, 0x00


	//----- nvinfo : EIATTR_KPARAM_INFO
	.align		4
.L_11:
        /*0028*/ 	.byte	0x04, 0x17
        /*002a*/ 	.short	(.L_13 - .L_12)
.L_12:
        /*002c*/ 	.word	0x00000000
        /*0030*/ 	.short	0x0000
        /*0032*/ 	.short	0x0000
        /*0034*/ 	.byte	0x00, 0xf5, 0x21, 0x00


	//----- nvinfo : EIATTR_SPARSE_MMA_MASK
	.align		4
.L_13:
        /*0038*/ 	.byte	0x03, 0x50
        /*003a*/ 	.short	0x0000


	//----- nvinfo : EIATTR_MAXREG_COUNT
	.align		4
        /*003c*/ 	.byte	0x03, 0x1b
        /*003e*/ 	.short	0x00ff


	//----- nvinfo : EIATTR_MERCURY_ISA_VERSION
	.align		4
        /*0040*/ 	.byte	0x03, 0x5f
        /*0042*/ 	.short	0x0101


	//----- nvinfo : EIATTR_VRC_CTA_INIT_COUNT
	.align		4
        /*0044*/ 	.byte	0x02, 0x4a
	.zero		1
	.zero		1


	//----- nvinfo : EIATTR_EXIT_INSTR_OFFSETS
	.align		4
        /*0048*/ 	.byte	0x04, 0x1c
        /*004a*/ 	.short	(.L_15 - .L_14)


	//   ....[0]....
.L_14:
        /*004c*/ 	.word	0x000000d0


	//   ....[1]....
        /*0050*/ 	.word	0x00005260


	//----- nvinfo : EIATTR_CRS_STACK_SIZE
	.align		4
.L_15:
        /*0054*/ 	.byte	0x04, 0x1e
        /*0056*/ 	.short	(.L_17 - .L_16)
.L_16:
        /*0058*/ 	.word	0x00000000


	//----- nvinfo : EIATTR_CBANK_PARAM_SIZE
	.align		4
.L_17:
        /*005c*/ 	.byte	0x03, 0x19
        /*005e*/ 	.short	0x0014


	//----- nvinfo : EIATTR_PARAM_CBANK
	.align		4
        /*0060*/ 	.byte	0x04, 0x0a
        /*0062*/ 	.short	(.L_19 - .L_18)
	.align		4
.L_18:
        /*0064*/ 	.word	index@(.nv.constant0._Z19game_of_life_kernelPKmPmi)
        /*0068*/ 	.short	0x0380
        /*006a*/ 	.short	0x0014


	//----- nvinfo : EIATTR_SW_WAR
	.align		4
.L_19:
        /*006c*/ 	.byte	0x04, 0x36
        /*006e*/ 	.short	(.L_21 - .L_20)
.L_20:
        /*0070*/ 	.word	0x00000008
.L_21:


//--------------------- .nv.callgraph             --------------------------
	.section	.nv.callgraph,"",@"SHT_CUDA_CALLGRAPH"
	.align	4
	.sectionentsize	8
	.align		4
        /*0000*/ 	.word	0x00000000
	.align		4
        /*0004*/ 	.word	0xffffffff
	.align		4
        /*0008*/ 	.word	0x00000000
	.align		4
        /*000c*/ 	.word	0xfffffffe
	.align		4
        /*0010*/ 	.word	0x00000000
	.align		4
        /*0014*/ 	.word	0xfffffffd
	.align		4
        /*0018*/ 	.word	0x00000000
	.align		4
        /*001c*/ 	.word	0xfffffffc


//--------------------- .text._Z19game_of_life_kernelPKmPmi --------------------------
	.section	.text._Z19game_of_life_kernelPKmPmi,"ax",@progbits
	.align	128
        .global         _Z19game_of_life_kernelPKmPmi
        .type           _Z19game_of_life_kernelPKmPmi,@function
        .size           _Z19game_of_life_kernelPKmPmi,(.L_x_5 - _Z19game_of_life_kernelPKmPmi)
        .other          _Z19game_of_life_kernelPKmPmi,@"STO_CUDA_ENTRY STV_DEFAULT"
_Z19game_of_life_kernelPKmPmi:
.text._Z19game_of_life_kernelPKmPmi:
[----:B------:R-:W-:Y:S01]  /*0000*/  LDC R1, c[0x0][0x37c] ;  /* 0x0000df00ff017b82 */ /* 0x000fe20000000800 */
[----:B------:R-:W0:Y:S07]  /*0010*/  S2R R5, SR_TID.X ;  /* 0x0000000000057919 */ /* 0x000e2e0000002100 */
[----:B------:R-:W1:Y:S01]  /*0020*/  LDC R10, c[0x0][0x364] ;  /* 0x0000d900ff0a7b82 */ /* 0x000e620000000800 */
[----:B------:R-:W1:Y:S07]  /*0030*/  S2R R3, SR_TID.Y ;  /* 0x0000000000037919 */ /* 0x000e6e0000002200 */
[----:B------:R-:W0:Y:S08]  /*0040*/  S2UR UR5, SR_CTAID.X ;  /* 0x00000000000579c3 */ /* 0x000e300000002500 */
[----:B------:R-:W0:Y:S08]  /*0050*/  LDC R14, c[0x0][0x360] ;  /* 0x0000d800ff0e7b82 */ /* 0x000e300000000800 */
[----:B------:R-:W2:Y:S08]  /*0060*/  LDC R7, c[0x0][0x390] ;  /* 0x0000e400ff077b82 */ /* 0x000eb00000000800 */
[----:B------:R-:W1:Y:S01]  /*0070*/  S2UR UR4, SR_CTAID.Y ;  /* 0x00000000000479c3 */ /* 0x000e620000002600 */
[----:B0-----:R-:W-:Y:S01]  /*0080*/  IMAD R14, R14, UR5, R5 ;  /* 0x000000050e0e7c24 */ /* 0x001fe2000f8e0205 */
[----:B--2---:R-:W-:-:S04]  /*0090*/  SHF.R.S32.HI R9, RZ, 0x6, R7 ;  /* 0x00000006ff097819 */ /* 0x004fc80000011407 */
[----:B------:R-:W-:Y:S01]  /*00a0*/  ISETP.GE.AND P0, PT, R14, R9, PT ;  /* 0x000000090e00720c */ /* 0x000fe20003f06270 */
[----:B-1----:R-:W-:-:S05]  /*00b0*/  IMAD R10, R10, UR4, R3 ;  /* 0x000000040a0a7c24 */ /* 0x002fca000f8e0203 */
[----:B------:R-:W-:-:S13]  /*00c0*/  ISETP.GE.OR P0, PT, R10, R7, P0 ;  /* 0x000000070a00720c */ /* 0x000fda0000706670 */
[----:B------:R-:W-:Y:S05]  /*00d0*/  @P0 EXIT ;  /* 0x000000000000094d */ /* 0x000fea0003800000 */
[----:B------:R-:W0:Y:S01]  /*00e0*/  LDC.64 R16, c[0x0][0x380] ;  /* 0x0000e000ff107b82 */ /* 0x000e220000000a00 */
[----:B------:R-:W1:Y:S01]  /*00f0*/  LDCU.64 UR6, c[0x0][0x358] ;  /* 0x00006b00ff0677ac */ /* 0x000e620008000a00 */
[C---:B------:R-:W-:Y:S01]  /*0100*/  VIADD R3, R9.reuse, 0xffffffff ;  /* 0xffffffff09037836 */ /* 0x040fe20000000000 */
[----:B------:R-:W-:Y:S01]  /*0110*/  ISETP.GE.AND P3, PT, R14, 0x1, PT ;  /* 0x000000010e00780c */ /* 0x000fe20003f66270 */
[----:B------:R-:W-:-:S03]  /*0120*/  IMAD R0, R9, R10, R14 ;  /* 0x0000000a09007224 */ /* 0x000fc600078e020e */
[----:B------:R-:W-:Y:S01]  /*0130*/  ISETP.GE.AND P4, PT, R14, R3, PT ;  /* 0x000000030e00720c */ /* 0x000fe20003f86270 */
[----:B0-----:R-:W-:-:S08]  /*0140*/  IMAD.WIDE R16, R0, 0x8, R16 ;  /* 0x0000000800107825 */ /* 0x001fd000078e0210 */
[----:B-1----:R0:W5:Y:S04]  /*0150*/  @P3 LDG.E R13, desc[UR6][R16.64+-0x4] ;  /* 0xfffffc06100d3981 */ /* 0x002168000c1e1900 */
[----:B------:R0:W5:Y:S04]  /*0160*/  @!P4 LDG.E R12, desc[UR6][R16.64+0x8] ;  /* 0x00000806100cc981 */ /* 0x000168000c1e1900 */
[----:B------:R0:W5:Y:S01]  /*0170*/  LDG.E.64 R4, desc[UR6][R16.64] ;  /* 0x0000000610047981 */ /* 0x000162000c1e1b00 */
[----:B------:R-:W-:Y:S01]  /*0180*/  ISETP.NE.AND P0, PT, R10, RZ, PT ;  /* 0x000000ff0a00720c */ /* 0x000fe20003f05270 */
[----:B------:R-:W-:Y:S01]  /*0190*/  VIADD R3, R7, 0xffffffff ;  /* 0xffffffff07037836 */ /* 0x000fe20000000000 */
[----:B------:R-:W-:Y:S01]  /*01a0*/  BSSY.RECONVERGENT B0, `(.L_x_0) ;  /* 0x0000011000007945 */ /* 0x000fe20003800200 */
[----:B------:R-:W-:-:S02]  /*01b0*/  IMAD.MOV.U32 R11, RZ, RZ, RZ ;  /* 0x000000ffff0b7224 */ /* 0x000fc400078e00ff */
[----:B------:R-:W-:Y:S01]  /*01c0*/  IMAD.MOV.U32 R8, RZ, RZ, RZ ;  /* 0x000000ffff087224 */ /* 0x000fe200078e00ff */
[----:B------:R-:W-:Y:S02]  /*01d0*/  ISETP.GE.U32.AND P2, PT, R10, R3, PT ;  /* 0x000000030a00720c */ /* 0x000fe40003f46070 */
[----:B------:R-:W-:-:S05]  /*01e0*/  CS2R R2, SRZ ;  /* 0x0000000000027805 */ /* 0x000fca000001ff00 */
[----:B0-----:R-:W-:Y:S06]  /*01f0*/  @!P0 BRA `(.L_x_1) ;  /* 0x00000000002c8947 */ /* 0x001fec0003800000 */
[----:B------:R-:W0:Y:S01]  /*0200*/  LDC.64 R6, c[0x0][0x380] ;  /* 0x0000e000ff067b82 */ /* 0x000e220000000a00 */
[----:B------:R-:W-:Y:S01]  /*0210*/  VIADD R3, R9, 0xffffffff ;  /* 0xffffffff09037836 */ /* 0x000fe20000000000 */
[----:B------:R-:W-:Y:S01]  /*0220*/  ISETP.GE.AND P0, PT, R14, 0x1, PT ;  /* 0x000000010e00780c */ /* 0x000fe20003f06270 */
[----:B------:R-:W-:-:S03]  /*0230*/  VIADD R10, R10, 0xffffffff ;  /* 0xffffffff0a0a7836 */ /* 0x000fc60000000000 */
[----:B------:R-:W-:Y:S01]  /*0240*/  ISETP.GE.AND P1, PT, R14, R3, PT ;  /* 0x000000030e00720c */ /* 0x000fe20003f26270 */
[----:B------:R-:W-:-:S04]  /*0250*/  IMAD R3, R9, R10, R14 ;  /* 0x0000000a09037224 */ /* 0x000fc800078e020e */
[----:B0-----:R-:W-:-:S08]  /*0260*/  IMAD.WIDE R6, R3, 0x8, R6 ;  /* 0x0000000803067825 */ /* 0x001fd000078e0206 */
[----:B------:R-:W2:Y:S04]  /*0270*/  @!P1 LDG.E R10, desc[UR6][R6.64+0x8] ;  /* 0x00000806060a9981 */ /* 0x000ea8000c1e1900 */
[----:B------:R0:W5:Y:S04]  /*0280*/  @P0 LDG.E R8, desc[UR6][R6.64+-0x4] ;  /* 0xfffffc0606080981 */ /* 0x000168000c1e1900 */
[----:B------:R0:W5:Y:S02]  /*0290*/  LDG.E.64 R2, desc[UR6][R6.64] ;  /* 0x0000000606027981 */ /* 0x000164000c1e1b00 */
[----:B0-2---:R-:W-:-:S07]  /*02a0*/  @!P1 LOP3.LUT R11, R10, 0x1, RZ, 0xc0, !PT ;  /* 0x000000010a0b9812 */ /* 0x005fce00078ec0ff */
.L_x_1:
[----:B------:R-:W-:Y:S05]  /*02b0*/  BSYNC.RECONVERGENT B0 ;  /* 0x0000000000007941 */ /* 0x000fea0003800200 */
.L_x_0:
[----:B------:R-:W-:Y:S01]  /*02c0*/  BSSY.RECONVERGENT B0, `(.L_x_2) ;  /* 0x000000b000007945 */ /* 0x000fe20003800200 */
[----:B------:R-:W-:Y:S01]  /*02d0*/  IMAD.MOV.U32 R14, RZ, RZ, RZ ;  /* 0x000000ffff0e7224 */ /* 0x000fe200078e00ff */
[----:B------:R-:W-:Y:S01]  /*02e0*/  CS2R R6, SRZ ;  /* 0x0000000000067805 */ /* 0x000fe2000001ff00 */
[----:B------:R-:W-:Y:S02]  /*02f0*/  IMAD.MOV.U32 R10, RZ, RZ, RZ ;  /* 0x000000ffff0a7224 */ /* 0x000fe400078e00ff */
[----:B------:R-:W-:Y:S01]  /*0300*/  IMAD.MOV.U32 R18, RZ, RZ, RZ ;  /* 0x000000ffff127224 */ /* 0x000fe200078e00ff */
[----:B------:R-:W-:Y:S06]  /*0310*/  @P2 BRA `(.L_x_3) ;  /* 0x0000000000142947 */ /* 0x000fec0003800000 */
[----:B------:R-:W-:-:S05]  /*0320*/  IMAD.WIDE R16, R9, 0x8, R16 ;  /* 0x0000000809107825 */ /* 0x000fca00078e0210 */
[----:B------:R-:W2:Y:S04]  /*0330*/  @!P4 LDG.E R9, desc[UR6][R16.64+0x8] ;  /* 0x000008061009c981 */ /* 0x000ea8000c1e1900 */
[----:B------:R0:W5:Y:S04]  /*0340*/  @P3 LDG.E R18, desc[UR6][R16.64+-0x4] ;  /* 0xfffffc0610123981 */ /* 0x000168000c1e1900 */
[----:B------:R0:W5:Y:S02]  /*0350*/  LDG.E.64 R6, desc[UR6][R16.64] ;  /* 0x0000000610067981 */ /* 0x000164000c1e1b00 */
[----:B0-2---:R-:W-:-:S07]  /*0360*/  @!P4 LOP3.LUT R10, R9, 0x1, RZ, 0xc0, !PT ;  /* 0x00000001090ac812 */ /* 0x005fce00078ec0ff */
.L_x_3:
[----:B------:R-:W-:Y:S05]  /*0370*/  BSYNC.RECONVERGENT B0 ;  /* 0x0000000000007941 */ /* 0x000fea0003800200 */
.L_x_2:
[----:B-----5:R-:W-:Y:S01]  /*0380*/  SHF.R.U32.HI R19, RZ, 0x1, R4 ;  /* 0x00000001ff137819 */ /* 0x020fe20000011604 */
[----:B------:R-:W-:Y:S01]  /*0390*/  UMOV UR8, URZ ;  /* 0x000000ff00087c82 */ /* 0x000fe20008000000 */
[----:B------:R-:W-:Y:S01]  /*03a0*/  SHF.R.U32.HI R21, RZ, 0x1f, R18 ;  /* 0x0000001fff157819 */ /* 0x000fe20000011612 */
[----:B------:R-:W-:Y:S01]  /*03b0*/  UMOV UR5, URZ ;  /* 0x000000ff00057c82 */ /* 0x000fe20008000000 */
[----:B------:R-:W-:Y:S01]  /*03c0*/  SHF.R.U32.HI R22, RZ, 0x1, R6 ;  /* 0x00000001ff167819 */ /* 0x000fe20000011606 */
[----:B------:R-:W-:Y:S01]  /*03d0*/  UMOV UR4, URZ ;  /* 0x000000ff00047c82 */ /* 0x000fe20008000000 */
[----:B------:R-:W-:Y:S01]  /*03e0*/  LOP3.LUT R17, R2, 0x1, RZ, 0xc0, !PT ;  /* 0x0000000102117812 */ /* 0x000fe200078ec0ff */
[----:B------:R-:W-:Y:S01]  /*03f0*/  ULOP3.LUT UR8, UR4, UR5, UR8, 0xfe, !UPT ;  /* 0x0000000504087292 */ /* 0x000fe2000f8efe08 */
[----:B------:R-:W-:Y:S02]  /*0400*/  LOP3.LUT R16, R6, 0x1, RZ, 0xc0, !PT ;  /* 0x0000000106107812 */ /* 0x000fe400078ec0ff */
[----:B------:R-:W-:Y:S01]  /*0410*/  SHF.R.U32.HI R25, RZ, 0x1, R2 ;  /* 0x00000001ff197819 */ /* 0x000fe20000011602 */
[----:B------:R-:W-:Y:S01]  /*0420*/  ULOP3.LUT UR9, UR4, UR5, UR8, 0xfe, !UPT ;  /* 0x0000000504097292 */ /* 0x000fe2000f8efe08 */
[----:B------:R-:W-:-:S02]  /*0430*/  LOP3.LUT R19, R19, 0x1, RZ, 0xc0, !PT ;  /* 0x0000000113137812 */ /* 0x000fc400078ec0ff */
[----:B------:R-:W-:Y:S01]  /*0440*/  SHF.R.U32.HI R9, RZ, 0x2, R6 ;  /* 0x00000002ff097819 */ /* 0x000fe20000011606 */
[----:B------:R-:W-:Y:S01]  /*0450*/  ULOP3.LUT UR9, UR4, UR5, UR9, 0xfe, !UPT ;  /* 0x0000000504097292 */ /* 0x000fe2000f8efe09 */
[----:B------:R-:W-:Y:S01]  /*0460*/  SHF.R.U32.HI R20, RZ, 0x2, R2 ;  /* 0x00000002ff147819 */ /* 0x000fe20000011602 */
[----:B------:R-:W-:Y:S01]  /*0470*/  UMOV UR8, URZ ;  /* 0x000000ff00087c82 */ /* 0x000fe20008000000 */
[----:B------:R-:W-:Y:S01]  /*0480*/  LOP3.LUT R22, R22, 0x1, RZ, 0xc0, !PT ;  /* 0x0000000116167812 */ /* 0x000fe200078ec0ff */
[----:B------:R-:W-:Y:S01]  /*0490*/  ULOP3.LUT UR9, UR4, UR5, UR9, 0xfe, !UPT ;  /* 0x0000000504097292 */ /* 0x000fe2000f8efe09 */
[----:B------:R-:W-:Y:S02]  /*04a0*/  IADD3 R21, PT, PT, R21, R17, R16 ;  /* 0x0000001115157210 */ /* 0x000fe40007ffe010 */
[----:B------:R-:W-:Y:S01]  /*04b0*/  LOP3.LUT R25, R25, 0x1, RZ, 0xc0, !PT ;  /* 0x0000000119197812 */ /* 0x000fe200078ec0ff */
[----:B------:R-:W-:Y:S01]  /*04c0*/  ULOP3.LUT UR9, UR4, UR5, UR9, 0xfe, !UPT ;  /* 0x0000000504097292 */ /* 0x000fe2000f8efe09 */
[----:B------:R-:W-:-:S02]  /*04d0*/  SHF.R.U32.HI R15, RZ, 0x3, R4 ;  /* 0x00000003ff0f7819 */ /* 0x000fc40000011604 */
[----:B------:R-:W-:Y:S01]  /*04e0*/  @P3 SHF.R.U32.HI R14, RZ, 0x1f, R13 ;  /* 0x0000001fff0e3819 */ /* 0x000fe2000001160d */
[----:B------:R-:W-:Y:S01]  /*04f0*/  IMAD.MOV.U32 R13, RZ, RZ, RZ ;  /* 0x000000ffff0d7224 */ /* 0x000fe200078e00ff */
[----:B------:R-:W-:Y:S01]  /*0500*/  SHF.R.U32.HI R23, RZ, 0x3, R6 ;  /* 0x00000003ff177819 */ /* 0x000fe20000011606 */
[----:B------:R-:W-:Y:S01]  /*0510*/  ULOP3.LUT UR9, UR4, UR5, UR9, 0xfe, !UPT ;  /* 0x0000000504097292 */ /* 0x000fe2000f8efe09 */
[----:B------:R-:W-:Y:S02]  /*0520*/  LOP3.LUT R9, R9, 0x1, RZ, 0xc0, !PT ;  /* 0x0000000109097812 */ /* 0x000fe400078ec0ff */
[----:B------:R-:W-:Y:S01]  /*0530*/  LOP3.LUT R20, R20, 0x1, RZ, 0xc0, !PT ;  /* 0x0000000114147812 */ /* 0x000fe200078ec0ff */
[----:B------:R-:W-:Y:S01]  /*0540*/  ULOP3.LUT UR9, UR4, UR5, UR9, 0xfe, !UPT ;  /* 0x0000000504097292 */ /* 0x000fe2000f8efe09 */
[--C-:B------:R-:W-:Y:S02]  /*0550*/  IADD3 R21, PT, PT, R19, R21, R22.reuse ;  /* 0x0000001513157210 */ /* 0x100fe40007ffe016 */
[----:B------:R-:W-:Y:S01]  /*0560*/  IADD3 R16, PT, PT, R16, R25, R22 ;  /* 0x0000001910107210 */ /* 0x000fe20007ffe016 */
[----:B------:R-:W-:Y:S01]  /*0570*/  ULOP3.LUT UR9, UR4, UR8, UR9, 0xfe, !UPT ;  /* 0x0000000804097292 */ /* 0x000fe2000f8efe09 */
[----:B------:R-:W-:-:S02]  /*0580*/  LOP3.LUT R15, R15, 0x1, RZ, 0xc0, !PT ;  /* 0x000000010f0f7812 */ /* 0x000fc400078ec0ff */
[----:B------:R-:W-:Y:S01]  /*0590*/  SHF.R.U32.HI R18, RZ, 0x3, R2 ;  /* 0x00000003ff127819 */ /* 0x000fe20000011602 */
[----:B------:R-:W-:Y:S01]  /*05a0*/  ULOP3.LUT UR9, UR4, UR5, UR9, 0xfe, !UPT ;  /* 0x0000000504097292 */ /* 0x000fe2000f8efe09 */
[----:B------:R-:W-:Y:S02]  /*05b0*/  LOP3.LUT R23, R23, 0x1, RZ, 0xc0, !PT ;  /* 0x0000000117177812 */ /* 0x000fe400078ec0ff */
[----:B------:R-:W-:Y:S01]  /*05c0*/  IADD3 R22, PT, PT, R22, R20, R9 ;  /* 0x0000001416167210 */ /* 0x000fe20007ffe009 */
[----:B------:R-:W-:Y:S01]  /*05d0*/  ULOP3.LUT UR8, UR4, UR8, UR9, 0xfe, !UPT ;  /* 0x0000000804087292 */ /* 0x000fe2000f8efe09 */
[----:B------:R-:W-:Y:S02]  /*05e0*/  IADD3 R21, PT, PT, R25, R21, R14 ;  /* 0x0000001519157210 */ /* 0x000fe40007ffe00e */
[----:B------:R-:W-:Y:S01]  /*05f0*/  SHF.R.U32.HI R29, RZ, 0x2, R4 ;  /* 0x00000002ff1d7819 */ /* 0x000fe20000011604 */
[----:B------:R-:W-:Y:S01]  /*0600*/  ULOP3.LUT UR8, UR4, UR5, UR8, 0xfe, !UPT ;  /* 0x0000000504087292 */ /* 0x000fe2000f8efe08 */
[----:B------:R-:W-:-:S02]  /*0610*/  @!P4 LOP3.LUT R13, R12, 0x1, RZ, 0xc0, !PT ;  /* 0x000000010c0dc812 */ /* 0x000fc400078ec0ff */
[----:B------:R-:W-:Y:S01]  /*0620*/  LOP3.LUT R14, R18, 0x1, RZ, 0xc0, !PT ;  /* 0x00000001120e7812 */ /* 0x000fe200078ec0ff */
[----:B------:R-:W-:Y:S01]  /*0630*/  ULOP3.LUT UR8, UR4, UR5, UR8, 0xfe, !UPT ;  /* 0x0000000504087292 */ /* 0x000fe2000f8efe08 */
[----:B------:R-:W-:Y:S02]  /*0640*/  IADD3 R22, PT, PT, R15, R22, R23 ;  /* 0x000000160f167210 */ /* 0x000fe40007ffe017 */
[----:B------:R-:W-:Y:S01]  /*0650*/  LEA.HI R8, R8, R21, RZ, 0x1 ;  /* 0x0000001508087211 */ /* 0x000fe200078f08ff */
[----:B------:R-:W-:Y:S01]  /*0660*/  ULOP3.LUT UR8, UR4, UR5, UR8, 0xfe, !UPT ;  /* 0x0000000504087292 */ /* 0x000fe2000f8efe08 */
[----:B------:R-:W-:Y:S02]  /*0670*/  SHF.R.U32.HI R21, RZ, 0x4, R4 ;  /* 0x00000004ff157819 */ /* 0x000fe40000011604 */
[----:B------:R-:W-:Y:S01]  /*0680*/  SHF.R.U32.HI R12, RZ, 0x4, R6 ;  /* 0x00000004ff0c7819 */ /* 0x000fe20000011606 */
[----:B------:R-:W-:Y:S01]  /*0690*/  ULOP3.LUT UR8, UR4, UR5, UR8, 0xfe, !UPT ;  /* 0x0000000504087292 */ /* 0x000fe2000f8efe08 */
[----:B------:R-:W-:-:S02]  /*06a0*/  LOP3.LUT R29, R29, 0x1, RZ, 0xc0, !PT ;  /* 0x000000011d1d7812 */ /* 0x000fc400078ec0ff */
[----:B------:R-:W-:Y:S01]  /*06b0*/  IADD3 R22, PT, PT, R14, R22, R19 ;  /* 0x000000160e167210 */ /* 0x000fe20007ffe013 */
[----:B------:R-:W-:Y:S01]  /*06c0*/  ULOP3.LUT UR4, UR4, UR5, UR8, 0xfe, !UPT ;  /* 0x0000000504047292 */ /* 0x000fe2000f8efe08 */
[----:B------:R-:W-:Y:S02]  /*06d0*/  LOP3.LUT R21, R21, 0x1, RZ, 0xc0, !PT ;  /* 0x0000000115157812 */ /* 0x000fe400078ec0ff */
[----:B------:R-:W-:Y:S01]  /*06e0*/  SHF.R.U32.HI R19, RZ, 0x4, R2 ;  /* 0x00000004ff137819 */ /* 0x000fe20000011602 */
[----:B------:R-:W-:Y:S01]  /*06f0*/  IMAD.IADD R25, R25, 0x1, R22 ;  /* 0x0000000119197824 */ /* 0x000fe200078e0216 */
[----:B------:R-:W-:Y:S02]  /*0700*/  LOP3.LUT R12, R12, 0x1, RZ, 0xc0, !PT ;  /* 0x000000010c0c7812 */ /* 0x000fe400078ec0ff */
[----:B------:R-:W-:Y:S02]  /*0710*/  IADD3 R24, PT, PT, R9, R14, R23 ;  /* 0x0000000e09187210 */ /* 0x000fe40007ffe017 */
[----:B------:R-:W-:-:S02]  /*0720*/  IADD3 R18, PT, PT, R29, R16, R9 ;  /* 0x000000101d127210 */ /* 0x000fc40007ffe009 */
[----:B------:R-:W-:Y:S02]  /*0730*/  LOP3.LUT R9, R4, 0x1, RZ, 0xc0, !PT ;  /* 0x0000000104097812 */ /* 0x000fe400078ec0ff */
[----:B------:R-:W-:Y:S02]  /*0740*/  LOP3.LUT R16, R19, 0x1, RZ, 0xc0, !PT ;  /* 0x0000000113107812 */ /* 0x000fe400078ec0ff */
[----:B------:R-:W-:Y:S02]  /*0750*/  IADD3 R24, PT, PT, R21, R24, R12 ;  /* 0x0000001815187210 */ /* 0x000fe40007ffe00c */
[----:B------:R-:W-:Y:S02]  /*0760*/  IADD3 R18, PT, PT, R20, R18, R9 ;  /* 0x0000001214127210 */ /* 0x000fe40007ffe009 */
[----:B------:R-:W-:Y:S02]  /*0770*/  IADD3 R29, PT, PT, R16, R24, R29 ;  /* 0x00000018101d7210 */ /* 0x000fe40007ffe01d */
[----:B------:R-:W-:Y:S01]  /*0780*/  SHF.R.U32.HI R24, RZ, 0x5, R4 ;  /* 0x00000005ff187819 */ /* 0x000fe20000011604 */
[----:B------:R-:W-:Y:S01]  /*0790*/  IMAD.IADD R17, R17, 0x1, R18 ;  /* 0x0000000111117824 */ /* 0x000fe200078e0212 */
[----:B------:R-:W-:-:S02]  /*07a0*/  SHF.R.U32.HI R19, RZ, 0x5, R6 ;  /* 0x00000005ff137819 */ /* 0x000fc40000011606 */
[----:B------:R-:W-:Y:S02]  /*07b0*/  LOP3.LUT R24, R24, 0x1, RZ, 0xc0, !PT ;  /* 0x0000000118187812 */ /* 0x000fe400078ec0ff */
[----:B------:R-:W-:Y:S02]  /*07c0*/  LOP3.LUT R19, R19, 0x1, RZ, 0xc0, !PT ;  /* 0x0000000113137812 */ /* 0x000fe400078ec0ff */
[----:B------:R-:W-:Y:S02]  /*07d0*/  IADD3 R23, PT, PT, R23, R16, R12 ;  /* 0x0000001017177210 */ /* 0x000fe40007ffe00c */
[----:B------:R-:W-:Y:S02]  /*07e0*/  SHF.R.U32.HI R18, RZ, 0x5, R2 ;  /* 0x00000005ff127819 */ /* 0x000fe40000011602 */
[----:B------:R-:W-:Y:S02]  /*07f0*/  IADD3 R23, PT, PT, R24, R23, R19 ;  /* 0x0000001718177210 */ /* 0x000fe40007ffe013 */
[----:B------:R-:W-:-:S02]  /*0800*/  LOP3.LUT R18, R18, 0x1, RZ, 0xc0, !PT ;  /* 0x0000000112127812 */ /* 0x000fc400078ec0ff */
[----:B------:R-:W-:Y:S02]  /*0810*/  ISETP.NE.AND P5, PT, R17, 0x3, PT ;  /* 0x000000031100780c */ /* 0x000fe40003fa5270 */
[----:B------:R-:W-:Y:S01]  /*0820*/  IADD3 R27, PT, PT, R18, R23, R15 ;  /* 0x00000017121b7210 */ /* 0x000fe20007ffe00f */
[----:B------:R-:W-:Y:S01]  /*0830*/  IMAD.IADD R15, R20, 0x1, R29 ;  /* 0x00000001140f7824 */ /* 0x000fe200078e021d */
[----:B------:R-:W-:Y:S02]  /*0840*/  SHF.R.U32.HI R23, RZ, 0x6, R4 ;  /* 0x00000006ff177819 */ /* 0x000fe40000011604 */
[----:B------:R-:W-:Y:S01]  /*0850*/  SHF.R.U32.HI R20, RZ, 0x6, R6 ;  /* 0x00000006ff147819 */ /* 0x000fe20000011606 */
[----:B------:R-:W-:Y:S01]  /*0860*/  IMAD.IADD R14, R14, 0x1, R27 ;  /* 0x000000010e0e7824 */ /* 0x000fe200078e021b */
[----:B------:R-:W-:Y:S02]  /*0870*/  IADD3 R22, PT, PT, R12, R18, R19 ;  /* 0x000000120c167210 */ /* 0x000fe40007ffe013 */
[----:B------:R-:W-:-:S02]  /*0880*/  LOP3.LUT R23, R23, 0x1, RZ, 0xc0, !PT ;  /* 0x0000000117177812 */ /* 0x000fc400078ec0ff */
[----:B------:R-:W-:Y:S02]  /*0890*/  LOP3.LUT R20, R20, 0x1, RZ, 0xc0, !PT ;  /* 0x0000000114147812 */ /* 0x000fe400078ec0ff */
[----:B------:R-:W-:Y:S02]  /*08a0*/  SHF.R.U32.HI R12, RZ, 0x6, R2 ;  /* 0x00000006ff0c7819 */ /* 0x000fe40000011602 */
[----:B------:R-:W-:Y:S02]  /*08b0*/  IADD3 R22, PT, PT, R23, R22, R20 ;  /* 0x0000001617167210 */ /* 0x000fe40007ffe014 */
[----:B------:R-:W-:Y:S02]  /*08c0*/  LOP3.LUT R12, R12, 0x1, RZ, 0xc0, !PT ;  /* 0x000000010c0c7812 */ /* 0x000fe400078ec0ff */
[----:B------:R-:W-:Y:S02]  /*08d0*/  ISETP.NE.AND P6, PT, R25, 0x3, PT ;  /* 0x000000031900780c */ /* 0x000fe40003fc5270 */
[----:B------:R-:W-:-:S02]  /*08e0*/  IADD3 R21, PT, PT, R12, R22, R21 ;  /* 0x000000160c157210 */ /* 0x000fc40007ffe015 */
[----:B------:R-:W-:Y:S02]  /*08f0*/  SHF.R.U32.HI R22, RZ, 0x7, R4 ;  /* 0x00000007ff167819 */ /* 0x000fe40000011604 */
[----:B------:R-:W-:Y:S01]  /*0900*/  IADD3 R26, PT, PT, R19, R12, R20 ;  /* 0x0000000c131a7210 */ /* 0x000fe20007ffe014 */
[----:B------:R-:W-:Y:S01]  /*0910*/  IMAD.IADD R16, R16, 0x1, R21 ;  /* 0x0000000110107824 */ /* 0x000fe200078e0215 */
[----:B------:R-:W-:Y:S02]  /*0920*/  SHF.R.U32.HI R21, RZ, 0x7, R6 ;  /* 0x00000007ff157819 */ /* 0x000fe40000011606 */
[----:B------:R-:W-:Y:S02]  /*0930*/  LOP3.LUT R22, R22, 0x1, RZ, 0xc0, !PT ;  /* 0x0000000116167812 */ /* 0x000fe400078ec0ff */
[----:B------:R-:W-:Y:S02]  /*0940*/  LOP3.LUT R21, R21, 0x1, RZ, 0xc0, !PT ;  /* 0x0000000115157812 */ /* 0x000fe400078ec0ff */
[----:B------:R-:W-:-:S02]  /*0950*/  SHF.R.U32.HI R19, RZ, 0x7, R2 ;  /* 0x00000007ff137819 */ /* 0x000fc40000011602 */
[----:B------:R-:W-:Y:S02]  /*0960*/  IADD3 R26, PT, PT, R22, R26, R21 ;  /* 0x0000001a161a7210 */ /* 0x000fe40007ffe015 */
[----:B------:R-:W-:Y:S02]  /*0970*/  LOP3.LUT R19, R19, 0x1, RZ, 0xc0, !PT ;  /* 0x0000000113137812 */ /* 0x000fe400078ec0ff */
[----:B------:R-:W-:Y:S02]  /*0980*/  @P5 ISETP.NE.AND P3, PT, R17, 0x2, PT ;  /* 0x000000021100580c */ /* 0x000fe40003f65270 */
[----:B------:R-:W-:Y:S02]  /*0990*/  IADD3 R27, PT, PT, R19, R26, R24 ;  /* 0x0000001a131b7210 */ /* 0x000fe40007ffe018 */
[----:B------:R-:W-:Y:S02]  /*09a0*/  @P5 SHF.R.U64 R24, R4, 0x1, R5 ;  /* 0x0000000104185819 */ /* 0x000fe40000001205 */
[----:B------:R-:W-:-:S02]  /*09b0*/  ISETP.NE.AND P4, PT, R15, 0x3, PT ;  /* 0x000000030f00780c */ /* 0x000fc40003f85270 */
[----:B------:R-:W-:Y:S02]  /*09c0*/  @P5 LOP3.LUT R24, R24, 0x1, RZ, 0xc0, !PT ;  /* 0x0000000118185812 */ /* 0x000fe400078ec0ff */
[----:B------:R-:W-:Y:S02]  /*09d0*/  @P6 SHF.R.U64 R17, R4, 0x2, R5 ;  /* 0x0000000204116819 */ /* 0x000fe40000001205 */
[----:B------:R-:W-:Y:S02]  /*09e0*/  @P5 ISETP.NE.U32.AND P0, PT, R24, 0x1, PT ;  /* 0x000000011800580c */ /* 0x000fe40003f05070 */
[----:B------:R-:W-:Y:S02]  /*09f0*/  @P5 SEL R24, RZ, 0x2, P3 ;  /* 0x00000002ff185807 */ /* 0x000fe40001800000 */
[----:B------:R-:W-:Y:S02]  /*0a00*/  ISETP.NE.AND P3, PT, R8, 0x3, PT ;  /* 0x000000030800780c */ /* 0x000fe40003f65270 */
[----:B------:R-:W-:-:S02]  /*0a10*/  @P6 LOP3.LUT R17, R17, 0x1, RZ, 0xc0, !PT ;  /* 0x0000000111116812 */ /* 0x000fc400078ec0ff */
[----:B------:R-:W-:Y:S02]  /*0a20*/  @P5 ISETP.NE.U32.AND.EX P0, PT, RZ, RZ, PT, P0 ;  /* 0x000000ffff00520c */ /* 0x000fe40003f05100 */
[----:B------:R-:W-:Y:S01]  /*0a30*/  @P6 ISETP.NE.U32.AND P2, PT, R17, 0x1, PT ;  /* 0x000000011100680c */ /* 0x000fe20003f45070 */
[----:B------:R-:W-:Y:S01]  /*0a40*/  IMAD.MOV.U32 R17, RZ, RZ, 0x2 ;  /* 0x00000002ff117424 */ /* 0x000fe200078e00ff */
[----:B------:R-:W-:Y:S02]  /*0a50*/  @P6 ISETP.NE.AND P1, PT, R25, 0x2, PT ;  /* 0x000000021900680c */ /* 0x000fe40003f25270 */
[----:B------:R-:W-:Y:S02]  /*0a60*/  @P5 SEL R17, R24, RZ, !P0 ;  /* 0x000000ff18115207 */ /* 0x000fe40004000000 */
[----:B------:R-:W-:Y:S02]  /*0a70*/  @P4 SHF.R.U64 R24, R4, 0x3, R5 ;  /* 0x0000000304184819 */ /* 0x000fe40000001205 */
[----:B------:R-:W-:-:S02]  /*0a80*/  ISETP.NE.AND P5, PT, R14, 0x3, PT ;  /* 0x000000030e00780c */ /* 0x000fc40003fa5270 */
[----:B------:R-:W-:Y:S02]  /*0a90*/  @P6 SEL R25, RZ, 0x4, P1 ;  /* 0x00000004ff196807 */ /* 0x000fe40000800000 */
[----:B------:R-:W-:Y:S02]  /*0aa0*/  @P6 ISETP.NE.U32.AND.EX P2, PT, RZ, RZ, PT, P2 ;  /* 0x000000ffff00620c */ /* 0x000fe40003f45120 */
[----:B------:R-:W-:Y:S02]  /*0ab0*/  @P4 LOP3.LUT R24, R24, 0x1, RZ, 0xc0, !PT ;  /* 0x0000000118184812 */ /* 0x000fe400078ec0ff */
[----:B------:R-:W-:Y:S01]  /*0ac0*/  @P3 ISETP.NE.AND P0, PT, R8, 0x2, PT ;  /* 0x000000020800380c */ /* 0x000fe20003f05270 */
[----:B------:R-:W-:Y:S01]  /*0ad0*/  IMAD.MOV.U32 R8, RZ, RZ, 0x4 ;  /* 0x00000004ff087424 */ /* 0x000fe200078e00ff */
[----:B------:R-:W-:Y:S02]  /*0ae0*/  @P6 SEL R8, R25, RZ, !P2 ;  /* 0x000000ff19086207 */ /* 0x000fe40005000000 */
[----:B------:R-:W-:-:S02]  /*0af0*/  @P4 ISETP.NE.U32.AND P1, PT, R24, 0x1, PT ;  /* 0x000000011800480c */ /* 0x000fc40003f25070 */
[----:B------:R-:W-:Y:S01]  /*0b00*/  @P4 ISETP.NE.AND P6, PT, R15, 0x2, PT ;  /* 0x000000020f00480c */ /* 0x000fe20003fc5270 */
[----:B------:R-:W-:Y:S01]  /*0b10*/  IMAD.MOV.U32 R15, RZ, RZ, 0x8 ;  /* 0x00000008ff0f7424 */ /* 0x000fe200078e00ff */
[----:B------:R-:W-:Y:S02]  /*0b20*/  @P4 ISETP.NE.U32.AND.EX P1, PT, RZ, RZ, PT, P1 ;  /* 0x000000ffff00420c */ /* 0x000fe40003f25110 */
[----:B------:R-:W-:Y:S02]  /*0b30*/  @P4 SEL R25, RZ, 0x8, P6 ;  /* 0x00000008ff194807 */ /* 0x000fe40003000000 */
[----:B------:R-:W-:Y:S02]  /*0b40*/  @P5 SHF.R.U64 R24, R4, 0x4, R5 ;  /* 0x0000000404185819 */ /* 0x000fe40000001205 */
[----:B------:R-:W-:Y:S02]  /*0b50*/  @P4 SEL R15, R25, RZ, !P1 ;  /* 0x000000ff190f4207 */ /* 0x000fe40004800000 */
[----:B------:R-:W-:-:S02]  /*0b60*/  ISETP.NE.AND P4, PT, R16, 0x3, PT ;  /* 0x000000031000780c */ /* 0x000fc40003f85270 */
[----:B------:R-:W-:Y:S02]  /*0b70*/  @P5 LOP3.LUT R24, R24, 0x1, RZ, 0xc0, !PT ;  /* 0x0000000118185812 */ /* 0x000fe400078ec0ff */
[----:B------:R-:W-:Y:S02]  /*0b80*/  SHF.R.U32.HI R25, RZ, 0x8, R4 ;  /* 0x00000008ff197819 */ /* 0x000fe40000011604 */
[----:B------:R-:W-:Y:S01]  /*0b90*/  @P5 ISETP.NE.U32.AND P2, PT, R24, 0x1, PT ;  /* 0x000000011800580c */ /* 0x000fe20003f45070 */
[----:B------:R-:W-:Y:S01]  /*0ba0*/  IMAD.IADD R24, R18, 0x1, R27 ;  /* 0x0000000112187824 */ /* 0x000fe200078e021b */
[----:B------:R-:W-:Y:S02]  /*0bb0*/  SHF.R.U32.HI R18, RZ, 0x8, R6 ;  /* 0x00000008ff127819 */ /* 0x000fe40000011606 */
[----:B------:R-:W-:Y:S02]  /*0bc0*/  @P5 ISETP.NE.AND P1, PT, R14, 0x2, PT ;  /* 0x000000020e00580c */ /* 0x000fe40003f25270 */
[----:B------:R-:W-:-:S02]  /*0bd0*/  IADD3 R26, PT, PT, R20, R19, R21 ;  /* 0x00000013141a7210 */ /* 0x000fc40007ffe015 */
[----:B------:R-:W-:Y:S02]  /*0be0*/  LOP3.LUT R25, R25, 0x1, RZ, 0xc0, !PT ;  /* 0x0000000119197812 */ /* 0x000fe400078ec0ff */
[----:B------:R-:W-:Y:S02]  /*0bf0*/  LOP3.LUT R18, R18, 0x1, RZ, 0xc0, !PT ;  /* 0x0000000112127812 */ /* 0x000fe400078ec0ff */
[----:B------:R-:W-:Y:S02]  /*0c00*/  SHF.R.U32.HI R20, RZ, 0x8, R2 ;  /* 0x00000008ff147819 */ /* 0x000fe40000011602 */
[----:B------:R-:W-:Y:S02]  /*0c10*/  @P5 ISETP.NE.U32.AND.EX P2, PT, RZ, RZ, PT, P2 ;  /* 0x000000ffff00520c */ /* 0x000fe40003f45120 */
[----:B------:R-:W-:Y:S02]  /*0c20*/  @P5 SEL R14, RZ, 0x10, P1 ;  /* 0x00000010ff0e5807 */ /* 0x000fe40000800000 */
[----:B------:R-:W-:Y:S01]  /*0c30*/  @P4 ISETP.NE.AND P6, PT, R16, 0x2, PT ;  /* 0x000000021000480c */ /* 0x000fe20003fc5270 */
[----:B------:R-:W-:Y:S01]  /*0c40*/  IMAD.MOV.U32 R16, RZ, RZ, 0x10 ;  /* 0x00000010ff107424 */ /* 0x000fe200078e00ff */
[----:B------:R-:W-:-:S02]  /*0c50*/  LOP3.LUT R20, R20, 0x1, RZ, 0xc0, !PT ;  /* 0x0000000114147812 */ /* 0x000fc400078ec0ff */
[----:B------:R-:W-:Y:S02]  /*0c60*/  IADD3 R26, PT, PT, R25, R26, R18 ;  /* 0x0000001a191a7210 */ /* 0x000fe40007ffe012 */
[----:B------:R-:W-:Y:S02]  /*0c70*/  @P5 SEL R16, R14, RZ, !P2 ;  /* 0x000000ff0e105207 */ /* 0x000fe40005000000 */
[----:B------:R-:W-:Y:S02]  /*0c80*/  @P4 SHF.R.U64 R14, R4, 0x5, R5 ;  /* 0x00000005040e4819 */ /* 0x000fe40000001205 */
[----:B------:R-:W-:Y:S02]  /*0c90*/  IADD3 R23, PT, PT, R20, R26, R23 ;  /* 0x0000001a14177210 */ /* 0x000fe40007ffe017 */
[----:B------:R-:W-:Y:S02]  /*0ca0*/  ISETP.NE.AND P5, PT, R24, 0x3, PT ;  /* 0x000000031800780c */ /* 0x000fe40003fa5270 */
[----:B------:R-:W-:Y:S01]  /*0cb0*/  @P4 LOP3.LUT R14, R14, 0x1, RZ, 0xc0, !PT ;  /* 0x000000010e0e4812 */ /* 0x000fe200078ec0ff */
[----:B------:R-:W-:Y:S01]  /*0cc0*/  IMAD.IADD R23, R12, 0x1, R23 ;  /* 0x000000010c177824 */ /* 0x000fe200078e0217 */
[----:B------:R-:W-:Y:S01]  /*0cd0*/  @P3 ISETP.EQ.U32.AND P1, PT, R9, 0x1, PT ;  /* 0x000000010900380c */ /* 0x000fe20003f22070 */
[----:B------:R-:W-:Y:S01]  /*0ce0*/  IMAD.MOV.U32 R12, RZ, RZ, 0x20 ;  /* 0x00000020ff0c7424 */ /* 0x000fe200078e00ff */
[----:B------:R-:W-:Y:S01]  /*0cf0*/  @P4 ISETP.NE.U32.AND P2, PT, R14, 0x1, PT ;  /* 0x000000010e00480c */ /* 0x000fe20003f45070 */
[----:B------:R-:W-:Y:S01]  /*0d00*/  IMAD.MOV.U32 R14, RZ, RZ, 0x40 ;  /* 0x00000040ff0e7424 */ /* 0x000fe200078e00ff */
[----:B------:R-:W-:-:S02]  /*0d10*/  @P4 SEL R9, RZ, 0x20, P6 ;  /* 0x00000020ff094807 */ /* 0x000fc40003000000 */
[----:B------:R-:W-:Y:S02]  /*0d20*/  @P4 ISETP.NE.U32.AND.EX P2, PT, RZ, RZ, PT, P2 ;  /* 0x000000ffff00420c */ /* 0x000fe40003f45120 */
[----:B------:R-:W-:Y:S02]  /*0d30*/  ISETP.NE.AND P6, PT, R23, 0x3, PT ;  /* 0x000000031700780c */ /* 0x000fe40003fc5270 */
[----:B------:R-:W-:Y:S02]  /*0d40*/  @P4 SEL R12, R9, RZ, !P2 ;  /* 0x000000ff090c4207 */ /* 0x000fe40005000000 */
[----:B------:R-:W-:Y:S02]  /*0d50*/  @P5 SHF.R.U64 R9, R4, 0x6, R5 ;  /* 0x0000000604095819 */ /* 0x000fe40000001205 */
[----:B------:R-:W-:Y:S02]  /*0d60*/  @P5 ISETP.NE.AND P4, PT, R24, 0x2, PT ;  /* 0x000000021800580c */ /* 0x000fe40003f85270 */
[----:B------:R-:W-:-:S02]  /*0d70*/  @P5 LOP3.LUT R9, R9, 0x1, RZ, 0xc0, !PT ;  /* 0x0000000109095812 */ /* 0x000fc400078ec0ff */
[----:B------:R-:W-:Y:S02]  /*0d80*/  @P5 SEL R24, RZ, 0x40, P4 ;  /* 0x00000040ff185807 */ /* 0x000fe40002000000 */
[----:B------:R-:W-:Y:S02]  /*0d90*/  @P5 ISETP.NE.U32.AND P2, PT, R9, 0x1, PT ;  /* 0x000000010900580c */ /* 0x000fe40003f45070 */
[----:B------:R-:W-:Y:S02]  /*0da0*/  @P6 SHF.R.U64 R9, R4, 0x7, R5 ;  /* 0x0000000704096819 */ /* 0x000fe40000001205 */
[----:B------:R-:W-:Y:S02]  /*0db0*/  @P5 ISETP.NE.U32.AND.EX P2, PT, RZ, RZ, PT, P2 ;  /* 0x000000ffff00520c */ /* 0x000fe40003f45120 */
[----:B------:R-:W-:Y:S02]  /*0dc0*/  @P6 LOP3.LUT R9, R9, 0x1, RZ, 0xc0, !PT ;  /* 0x0000000109096812 */ /* 0x000fe400078ec0ff */
[----:B------:R-:W-:Y:S01]  /*0dd0*/  @P5 SEL R14, R24, RZ, !P2 ;  /* 0x000000ff180e5207 */ /* 0x000fe20005000000 */
[----:B------:R-:W-:Y:S01]  /*0de0*/  IMAD.MOV.U32 R24, RZ, RZ, 0x1 ;  /* 0x00000001ff187424 */ /* 0x000fe200078e00ff */
[----:B------:R-:W-:-:S02]  /*0df0*/  @P6 ISETP.NE.AND P4, PT, R23, 0x2, PT ;  /* 0x000000021700680c */ /* 0x000fc40003f85270 */
[----:B------:R-:W-:Y:S01]  /*0e00*/  @P6 ISETP.NE.U32.AND P2, PT, R9, 0x1, PT ;  /* 0x000000010900680c */ /* 0x000fe20003f45070 */
[----:B------:R-:W-:Y:S01]  /*0e10*/  IMAD.MOV.U32 R9, RZ, RZ, 0x80 ;  /* 0x00000080ff097424 */ /* 0x000fe200078e00ff */
[----:B------:R-:W-:Y:S02]  /*0e20*/  @P3 ISETP.EQ.U32.AND.EX P0, PT, RZ, RZ, !P0, P1 ;  /* 0x000000ffff00320c */ /* 0x000fe40004702110 */
[----:B------:R-:W-:Y:S02]  /*0e30*/  @P6 ISETP.NE.U32.AND.EX P1, PT, RZ, RZ, PT, P2 ;  /* 0x000000ffff00620c */ /* 0x000fe40003f25120 */
[----:B------:R-:W-:Y:S02]  /*0e40*/  @P6 SEL R23, RZ, 0x80, P4 ;  /* 0x00000080ff176807 */ /* 0x000fe40002000000 */
[----:B------:R-:W-:Y:S02]  /*0e50*/  @P3 SEL R24, RZ, 0x1, !P0 ;  /* 0x00000001ff183807 */ /* 0x000fe40004000000 */
[----:B------:R-:W-:-:S02]  /*0e60*/  @P6 SEL R9, R23, RZ, !P1 ;  /* 0x000000ff17096207 */ /* 0x000fc40004800000 */
[----:B------:R-:W-:Y:S02]  /*0e70*/  LOP3.LUT R23, R17, R24, RZ, 0xfc, !PT ;  /* 0x0000001811177212 */ /* 0x000fe400078efcff */
[----:B------:R-:W-:Y:S02]  /*0e80*/  SHF.R.U32.HI R24, RZ, 0x9, R4 ;  /* 0x00000009ff187819 */ /* 0x000fe40000011604 */
[----:B------:R-:W-:Y:S02]  /*0e90*/  SHF.R.U32.HI R17, RZ, 0x9, R6 ;  /* 0x00000009ff117819 */ /* 0x000fe40000011606 */
[----:B------:R-:W-:Y:S02]  /*0ea0*/  IADD3 R26, PT, PT, R21, R20, R18 ;  /* 0x00000014151a7210 */ /* 0x000fe40007ffe012 */
[----:B------:R-:W-:Y:S02]  /*0eb0*/  LOP3.LUT R24, R24, 0x1, RZ, 0xc0, !PT ;  /* 0x0000000118187812 */ /* 0x000fe400078ec0ff */
[----:B------:R-:W-:-:S02]  /*0ec0*/  LOP3.LUT R17, R17, 0x1, RZ, 0xc0, !PT ;  /* 0x0000000111117812 */ /* 0x000fc400078ec0ff */
[----:B------:R-:W-:Y:S02]  /*0ed0*/  SHF.R.U32.HI R21, RZ, 0x9, R2 ;  /* 0x00000009ff157819 */ /* 0x000fe40000011602 */
[----:B------:R-:W-:Y:S02]  /*0ee0*/  IADD3 R26, PT, PT, R24, R26, R17 ;  /* 0x0000001a181a7210 */ /* 0x000fe40007ffe011 */
[----:B------:R-:W-:-:S04]  /*0ef0*/  LOP3.LUT R21, R21, 0x1, RZ, 0xc0, !PT ;  /* 0x0000000115157812 */ /* 0x000fc800078ec0ff */
[----:B------:R-:W-:-:S05]  /*0f00*/  IADD3 R26, PT, PT, R21, R26, R22 ;  /* 0x0000001a151a7210 */ /* 0x000fca0007ffe016 */
[----:B------:R-:W-:-:S05]  /*0f10*/  IMAD.IADD R26, R19, 0x1, R26 ;  /* 0x00000001131a7824 */ /* 0x000fca00078e021a */
[----:B------:R-:W-:-:S13]  /*0f20*/  ISETP.NE.AND P1, PT, R26, 0x3, PT ;  /* 0x000000031a00780c */ /* 0x000fda0003f25270 */
[----:B------:R-:W-:Y:S02]  /*0f30*/  @P1 SHF.R.U64 R19, R4, 0x8, R5 ;  /* 0x0000000804131819 */ /* 0x000fe40000001205 */
[----:B------:R-:W-:Y:S02]  /*0f40*/  @P1 ISETP.NE.AND P2, PT, R26, 0x2, PT ;  /* 0x000000021a00180c */ /* 0x000fe40003f45270 */
[----:B------:R-:W-:Y:S02]  /*0f50*/  @P1 LOP3.LUT R19, R19, 0x1, RZ, 0xc0, !PT ;  /* 0x0000000113131812 */ /* 0x000fe400078ec0ff */
[----:B------:R-:W-:Y:S02]  /*0f60*/  @P1 SEL R22, RZ, 0x100, P2 ;  /* 0x00000100ff161807 */ /* 0x000fe40001000000 */
[----:B------:R-:W-:Y:S01]  /*0f70*/  @P1 ISETP.NE.U32.AND P0, PT, R19, 0x1, PT ;  /* 0x000000011300180c */ /* 0x000fe20003f05070 */
[----:B------:R-:W-:Y:S01]  /*0f80*/  IMAD.MOV.U32 R19, RZ, RZ, 0x100 ;  /* 0x00000100ff137424 */ /* 0x000fe200078e00ff */
[----:B------:R-:W-:-:S02]  /*0f90*/  IADD3 R26, PT, PT, R18, R21, R17 ;  /* 0x00000015121a7210 */ /* 0x000fc40007ffe011 */
[----:B------:R-:W-:Y:S02]  /*0fa0*/  @P1 ISETP.NE.U32.AND.EX P0, PT, RZ, RZ, PT, P0 ;  /* 0x000000ffff00120c */ /* 0x000fe40003f05100 */
[----:B------:R-:W-:Y:S02]  /*0fb0*/  SHF.R.U32.HI R18, RZ, 0xa, R2 ;  /* 0x0000000aff127819 */ /* 0x000fe40000011602 */
[----:B------:R-:W-:Y:S02]  /*0fc0*/  @P1 SEL R19, R22, RZ, !P0 ;  /* 0x000000ff16131207 */ /* 0x000fe40004000000 */
[----:B------:R-:W-:Y:S02]  /*0fd0*/  LOP3.LUT R22, R8, R23, RZ, 0xfc, !PT ;  /* 0x0000001708167212 */ /* 0x000fe400078efcff */
[----:B------:R-:W-:Y:S02]  /*0fe0*/  SHF.R.U32.HI R23, RZ, 0xa, R4 ;  /* 0x0000000aff177819 */ /* 0x000fe40000011604 */
[----:B------:R-:W-:-:S02]  /*0ff0*/  SHF.R.U32.HI R8, RZ, 0xa, R6 ;  /* 0x0000000aff087819 */ /* 0x000fc40000011606 */
[----:B------:R-:W-:Y:S02]  /*1000*/  LOP3.LUT R23, R23, 0x1, RZ, 0xc0, !PT ;  /* 0x0000000117177812 */ /* 0x000fe400078ec0ff */
[----:B------:R-:W-:Y:S02]  /*1010*/  LOP3.LUT R8, R8, 0x1, RZ, 0xc0, !PT ;  /* 0x0000000108087812 */ /* 0x000fe400078ec0ff */
[----:B------:R-:W-:Y:S02]  /*1020*/  LOP3.LUT R18, R18, 0x1, RZ, 0xc0, !PT ;  /* 0x0000000112127812 */ /* 0x000fe400078ec0ff */
[----:B------:R-:W-:-:S04]  /*1030*/  IADD3 R26, PT, PT, R23, R26, R8 ;  /* 0x0000001a171a7210 */ /* 0x000fc80007ffe008 */
[----:B------:R-:W-:Y:S02]  /*1040*/  IADD3 R25, PT, PT, R18, R26, R25 ;  /* 0x0000001a12197210 */ /* 0x000fe40007ffe019 */
[----:B------:R-:W-:Y:S02]  /*1050*/  IADD3 R26, PT, PT, R17, R18, R8 ;  /* 0x00000012111a7210 */ /* 0x000fe40007ffe008 */
[----:B------:R-:W-:Y:S01]  /*1060*/  SHF.R.U32.HI R17, RZ, 0xb, R2 ;  /* 0x0000000bff117819 */ /* 0x000fe20000011602 */
[----:B------:R-:W-:-:S03]  /*1070*/  IMAD.IADD R25, R20, 0x1, R25 ;  /* 0x0000000114197824 */ /* 0x000fc600078e0219 */
[----:B------:R-:W-:Y:S02]  /*1080*/  LOP3.LUT R17, R17, 0x1, RZ, 0xc0, !PT ;  /* 0x0000000111117812 */ /* 0x000fe400078ec0ff */
[----:B------:R-:W-:-:S13]  /*1090*/  ISETP.NE.AND P1, PT, R25, 0x3, PT ;  /* 0x000000031900780c */ /* 0x000fda0003f25270 */
[----:B------:R-:W-:Y:S02]  /*10a0*/  @P1 SHF.R.U64 R20, R4, 0x9, R5 ;  /* 0x0000000904141819 */ /* 0x000fe40000001205 */
[----:B------:R-:W-:Y:S02]  /*10b0*/  @P1 ISETP.NE.AND P2, PT, R25, 0x2, PT ;  /* 0x000000021900180c */ /* 0x000fe40003f45270 */
[----:B------:R-:W-:Y:S02]  /*10c0*/  @P1 LOP3.LUT R20, R20, 0x1, RZ, 0xc0, !PT ;  /* 0x0000000114141812 */ /* 0x000fe400078ec0ff */
[----:B------:R-:W-:Y:S02]  /*10d0*/  @P1 SEL R25, RZ, 0x200, P2 ;  /* 0x00000200ff191807 */ /* 0x000fe40001000000 */
[----:B------:R-:W-:Y:S01]  /*10e0*/  @P1 ISETP.NE.U32.AND P0, PT, R20, 0x1, PT ;  /* 0x000000011400180c */ /* 0x000fe20003f05070 */
[----:B------:R-:W-:-:S03]  /*10f0*/  IMAD.MOV.U32 R20, RZ, RZ, 0x200 ;  /* 0x00000200ff147424 */ /* 0x000fc600078e00ff */
[----:B------:R-:W-:-:S04]  /*1100*/  @P1 ISETP.NE.U32.AND.EX P0, PT, RZ, RZ, PT, P0 ;  /* 0x000000ffff00120c */ /* 0x000fc80003f05100 */
[----:B------:R-:W-:Y:S02]  /*1110*/  @P1 SEL R20, R25, RZ, !P0 ;  /* 0x000000ff19141207 */ /* 0x000fe40004000000 */
[----:B------:R-:W-:Y:S02]  /*1120*/  LOP3.LUT R25, R15, R22, RZ, 0xfc, !PT ;  /* 0x000000160f197212 */ /* 0x000fe400078efcff */
[----:B------:R-:W-:Y:S02]  /*1130*/  SHF.R.U32.HI R15, RZ, 0xb, R4 ;  /* 0x0000000bff0f7819 */ /* 0x000fe40000011604 */
[----:B------:R-:W-:Y:S02]  /*1140*/  SHF.R.U32.HI R22, RZ, 0xb, R6 ;  /* 0x0000000bff167819 */ /* 0x000fe40000011606 */
[----:B------:R-:W-:Y:S02]  /*1150*/  LOP3.LUT R15, R15, 0x1, RZ, 0xc0, !PT ;  /* 0x000000010f0f7812 */ /* 0x000fe400078ec0ff */
[----:B------:R-:W-:-:S02]  /*1160*/  LOP3.LUT R22, R22, 0x1, RZ, 0xc0, !PT ;  /* 0x0000000116167812 */ /* 0x000fc400078ec0ff */
[----:B------:R-:W-:Y:S02]  /*1170*/  LOP3.LUT R27, R16, R25, RZ, 0xfc, !PT ;  /* 0x00000019101b7212 */ /* 0x000fe400078efcff */
[----:B------:R-:W-:Y:S02]  /*1180*/  IADD3 R26, PT, PT, R15, R26, R22 ;  /* 0x0000001a0f1a7210 */ /* 0x000fe40007ffe016 */
[----:B------:R-:W-:Y:S02]  /*1190*/  SHF.R.U32.HI R25, RZ, 0xc, R4 ;  /* 0x0000000cff197819 */ /* 0x000fe40000011604 */
[----:B------:R-:W-:Y:S02]  /*11a0*/  IADD3 R26, PT, PT, R17, R26, R24 ;  /* 0x0000001a111a7210 */ /* 0x000fe40007ffe018 */
[----:B------:R-:W-:Y:S02]  /*11b0*/  SHF.R.U32.HI R16, RZ, 0xc, R6 ;  /* 0x0000000cff107819 */ /* 0x000fe40000011606 */
[----:B------:R-:W-:Y:S01]  /*11c0*/  LOP3.LUT R25, R25, 0x1, RZ, 0xc0, !PT ;  /* 0x0000000119197812 */ /* 0x000fe200078ec0ff */
[----:B------:R-:W-:Y:S01]  /*11d0*/  IMAD.IADD R26, R21, 0x1, R26 ;  /* 0x00000001151a7824 */ /* 0x000fe200078e021a */
[----:B------:R-:W-:-:S02]  /*11e0*/  LOP3.LUT R16, R16, 0x1, RZ, 0xc0, !PT ;  /* 0x0000000110107812 */ /* 0x000fc400078ec0ff */
[----:B------:R-:W-:Y:S02]  /*11f0*/  LOP3.LUT R27, R12, R27, RZ, 0xfc, !PT ;  /* 0x0000001b0c1b7212 */ /* 0x000fe400078efcff */
[----:B------:R-:W-:Y:S02]  /*1200*/  ISETP.NE.AND P1, PT, R26, 0x3, PT ;  /* 0x000000031a00780c */ /* 0x000fe40003f25270 */
[----:B------:R-:W-:-:S04]  /*1210*/  SHF.R.U32.HI R12, RZ, 0xd, R4 ;  /* 0x0000000dff0c7819 */ /* 0x000fc80000011604 */
[----:B------:R-:W-:-:S07]  /*1220*/  LOP3.LUT R12, R12, 0x1, RZ, 0xc0, !PT ;  /* 0x000000010c0c7812 */ /* 0x000fce00078ec0ff */
[----:B------:R-:W-:Y:S02]  /*1230*/  @P1 SHF.R.U64 R21, R4, 0xa, R5 ;  /* 0x0000000a04151819 */ /* 0x000fe40000001205 */
[----:B------:R-:W-:Y:S02]  /*1240*/  @P1 ISETP.NE.AND P2, PT, R26, 0x2, PT ;  /* 0x000000021a00180c */ /* 0x000fe40003f45270 */
[----:B------:R-:W-:Y:S02]  /*1250*/  @P1 LOP3.LUT R21, R21, 0x1, RZ, 0xc0, !PT ;  /* 0x0000000115151812 */ /* 0x000fe400078ec0ff */
[----:B------:R-:W-:Y:S02]  /*1260*/  @P1 SEL R24, RZ, 0x400, P2 ;  /* 0x00000400ff181807 */ /* 0x000fe40001000000 */
[----:B------:R-:W-:Y:S01]  /*1270*/  @P1 ISETP.NE.U32.AND P0, PT, R21, 0x1, PT ;  /* 0x000000011500180c */ /* 0x000fe20003f05070 */
[----:B------:R-:W-:Y:S01]  /*1280*/  IMAD.MOV.U32 R21, RZ, RZ, 0x400 ;  /* 0x00000400ff157424 */ /* 0x000fe200078e00ff */
[----:B------:R-:W-:-:S02]  /*1290*/  LOP3.LUT R26, R14, R27, RZ, 0xfc, !PT ;  /* 0x0000001b0e1a7212 */ /* 0x000fc400078efcff */
[----:B------:R-:W-:Y:S02]  /*12a0*/  @P1 ISETP.NE.U32.AND.EX P0, PT, RZ, RZ, PT, P0 ;  /* 0x000000ffff00120c */ /* 0x000fe40003f05100 */
[----:B------:R-:W-:Y:S02]  /*12b0*/  SHF.R.U32.HI R14, RZ, 0xe, R4 ;  /* 0x0000000eff0e7819 */ /* 0x000fe40000011604 */
[----:B------:R-:W-:Y:S02]  /*12c0*/  @P1 SEL R21, R24, RZ, !P0 ;  /* 0x000000ff18151207 */ /* 0x000fe40004000000 */
[----:B------:R-:W-:Y:S02]  /*12d0*/  IADD3 R24, PT, PT, R8, R17, R22 ;  /* 0x0000001108187210 */ /* 0x000fe40007ffe016 */
[----:B------:R-:W-:Y:S02]  /*12e0*/  SHF.R.U32.HI R8, RZ, 0xc, R2 ;  /* 0x0000000cff087819 */ /* 0x000fe40000011602 */
[----:B------:R-:W-:-:S02]  /*12f0*/  IADD3 R24, PT, PT, R25, R24, R16 ;  /* 0x0000001819187210 */ /* 0x000fc40007ffe010 */
[----:B------:R-:W-:Y:S02]  /*1300*/  LOP3.LUT R8, R8, 0x1, RZ, 0xc0, !PT ;  /* 0x0000000108087812 */ /* 0x000fe400078ec0ff */
[----:B------:R-:W-:Y:S02]  /*1310*/  LOP3.LUT R14, R14, 0x1, RZ, 0xc0, !PT ;  /* 0x000000010e0e7812 */ /* 0x000fe400078ec0ff */
[----:B------:R-:W-:Y:S02]  /*1320*/  IADD3 R23, PT, PT, R8, R24, R23 ;  /* 0x0000001808177210 */ /* 0x000fe40007ffe017 */
[----:B------:R-:W-:Y:S02]  /*1330*/  IADD3 R24, PT, PT, R22, R8, R16 ;  /* 0x0000000816187210 */ /* 0x000fe40007ffe010 */
[----:B------:R-:W-:Y:S01]  /*1340*/  SHF.R.U32.HI R22, RZ, 0xd, R2 ;  /* 0x0000000dff167819 */ /* 0x000fe20000011602 */
[----:B------:R-:W-:Y:S01]  /*1350*/  IMAD.IADD R23, R18, 0x1, R23 ;  /* 0x0000000112177824 */ /* 0x000fe200078e0217 */
[----:B------:R-:W-:-:S02]  /*1360*/  LOP3.LUT R26, R9, R26, RZ, 0xfc, !PT ;  /* 0x0000001a091a7212 */ /* 0x000fc400078efcff */
[----:B------:R-:W-:Y:S02]  /*1370*/  LOP3.LUT R22, R22, 0x1, RZ, 0xc0, !PT ;  /* 0x0000000116167812 */ /* 0x000fe400078ec0ff */
        /* <DEDUP_REMOVED lines=11> */
[----:B------:R-:W-:-:S04]  /*1430*/  SHF.R.U32.HI R23, RZ, 0xd, R6 ;  /* 0x0000000dff177819 */ /* 0x000fc80000011606 */
[----:B------:R-:W-:-:S04]  /*1440*/  LOP3.LUT R23, R23, 0x1, RZ, 0xc0, !PT ;  /* 0x0000000117177812 */ /* 0x000fc800078ec0ff */
[--C-:B------:R-:W-:Y:S02]  /*1450*/  IADD3 R24, PT, PT, R12, R24, R23.reuse ;  /* 0x000000180c187210 */ /* 0x100fe40007ffe017 */
[----:B------:R-:W-:Y:S02]  /*1460*/  IADD3 R16, PT, PT, R16, R22, R23 ;  /* 0x0000001610107210 */ /* 0x000fe40007ffe017 */
[----:B------:R-:W-:-:S05]  /*1470*/  IADD3 R24, PT, PT, R22, R24, R15 ;  /* 0x0000001816187210 */ /* 0x000fca0007ffe00f */
[----:B------:R-:W-:Y:S02]  /*1480*/  IMAD.IADD R24, R17, 0x1, R24 ;  /* 0x0000000111187824 */ /* 0x000fe400078e0218 */
[----:B------:R-:W-:-:S03]  /*1490*/  IMAD.MOV.U32 R17, RZ, RZ, 0x1000 ;  /* 0x00001000ff117424 */ /* 0x000fc600078e00ff */
[----:B------:R-:W-:-:S13]  /*14a0*/  ISETP.NE.AND P1, PT, R24, 0x3, PT ;  /* 0x000000031800780c */ /* 0x000fda0003f25270 */
[----:B------:R-:W-:Y:S02]  /*14b0*/  @P1 SHF.R.U64 R15, R4, 0xc, R5 ;  /* 0x0000000c040f1819 */ /* 0x000fe40000001205 */
[----:B------:R-:W-:Y:S02]  /*14c0*/  @P1 ISETP.NE.AND P2, PT, R24, 0x2, PT ;  /* 0x000000021800180c */ /* 0x000fe40003f45270 */
[----:B------:R-:W-:Y:S02]  /*14d0*/  @P1 LOP3.LUT R15, R15, 0x1, RZ, 0xc0, !PT ;  /* 0x000000010f0f1812 */ /* 0x000fe400078ec0ff */
[----:B------:R-:W-:Y:S02]  /*14e0*/  SHF.R.U32.HI R24, RZ, 0xe, R2 ;  /* 0x0000000eff187819 */ /* 0x000fe40000011602 */
[----:B------:R-:W-:Y:S02]  /*14f0*/  @P1 ISETP.NE.U32.AND P0, PT, R15, 0x1, PT ;  /* 0x000000010f00180c */ /* 0x000fe40003f05070 */
[----:B------:R-:W-:-:S02]  /*1500*/  @P1 SEL R15, RZ, 0x1000, P2 ;  /* 0x00001000ff0f1807 */ /* 0x000fc40001000000 */
[----:B------:R-:W-:Y:S02]  /*1510*/  @P1 ISETP.NE.U32.AND.EX P0, PT, RZ, RZ, PT, P0 ;  /* 0x000000ffff00120c */ /* 0x000fe40003f05100 */
[----:B------:R-:W-:Y:S02]  /*1520*/  LOP3.LUT R24, R24, 0x1, RZ, 0xc0, !PT ;  /* 0x0000000118187812 */ /* 0x000fe400078ec0ff */
[----:B------:R-:W-:Y:S02]  /*1530*/  @P1 SEL R17, R15, RZ, !P0 ;  /* 0x000000ff0f111207 */ /* 0x000fe40004000000 */
[----:B------:R-:W-:-:S04]  /*1540*/  SHF.R.U32.HI R15, RZ, 0xe, R6 ;  /* 0x0000000eff0f7819 */ /* 0x000fc80000011606 */
[----:B------:R-:W-:-:S04]  /*1550*/  LOP3.LUT R15, R15, 0x1, RZ, 0xc0, !PT ;  /* 0x000000010f0f7812 */ /* 0x000fc800078ec0ff */
[----:B------:R-:W-:-:S04]  /*1560*/  IADD3 R16, PT, PT, R14, R16, R15 ;  /* 0x000000100e107210 */ /* 0x000fc80007ffe00f */
        /* <DEDUP_REMOVED lines=13> */
[----:B------:R-:W-:Y:S02]  /*1640*/  SHF.R.U32.HI R16, RZ, 0xf, R6 ;  /* 0x0000000fff107819 */ /* 0x000fe40000011606 */
[----:B------:R-:W-:Y:S02]  /*1650*/  LOP3.LUT R23, R23, 0x1, RZ, 0xc0, !PT ;  /* 0x0000000117177812 */ /* 0x000fe400078ec0ff */
        /* <DEDUP_REMOVED lines=15> */
[----:B------:R-:W-:Y:S02]  /*1750*/  SHF.R.U32.HI R22, RZ, 0x10, R4 ;  /* 0x00000010ff167819 */ /* 0x000fe40000011604 */
[----:B------:R-:W-:Y:S02]  /*1760*/  IADD3 R26, PT, PT, R15, R23, R16 ;  /* 0x000000170f1a7210 */ /* 0x000fe40007ffe010 */
[----:B------:R-:W-:-:S02]  /*1770*/  LOP3.LUT R22, R22, 0x1, RZ, 0xc0, !PT ;  /* 0x0000000116167812 */ /* 0x000fc400078ec0ff */
[----:B------:R-:W-:Y:S02]  /*1780*/  LOP3.LUT R19, R19, 0x1, RZ, 0xc0, !PT ;  /* 0x0000000113137812 */ /* 0x000fe400078ec0ff */
[----:B------:R-:W-:Y:S02]  /*1790*/  SHF.R.U32.HI R15, RZ, 0x10, R2 ;  /* 0x00000010ff0f7819 */ /* 0x000fe40000011602 */
[----:B------:R-:W-:Y:S02]  /*17a0*/  IADD3 R26, PT, PT, R22, R26, R19 ;  /* 0x0000001a161a7210 */ /* 0x000fe40007ffe013 */
[----:B------:R-:W-:-:S04]  /*17b0*/  LOP3.LUT R15, R15, 0x1, RZ, 0xc0, !PT ;  /* 0x000000010f0f7812 */ /* 0x000fc800078ec0ff */
        /* <DEDUP_REMOVED lines=27> */
[----:B------:R-:W-:Y:S02]  /*1970*/  IADD3 R19, PT, PT, R19, R16, R20 ;  /* 0x0000001013137210 */ /* 0x000fe40007ffe014 */
[----:B------:R-:W-:Y:S02]  /*1980*/  ISETP.NE.AND P1, PT, R26, 0x3, PT ;  /* 0x000000031a00780c */ /* 0x000fe40003f25270 */
[----:B------:R-:W-:-:S11]  /*1990*/  IADD3 R19, PT, PT, R24, R19, R21 ;  /* 0x0000001318137210 */ /* 0x000fd60007ffe015 */
        /* <DEDUP_REMOVED lines=39> */
[----:B------:R-:W-:Y:S02]  /*1c10*/  SHF.R.U32.HI R8, RZ, 0x15, R6 ;  /* 0x00000015ff087819 */ /* 0x000fe40000011606 */
[----:B------:R-:W-:Y:S02]  /*1c20*/  LOP3.LUT R27, R12, R27, RZ, 0xfc, !PT ;  /* 0x0000001b0c1b7212 */ /* 0x000fe400078efcff */
[----:B------:R-:W-:Y:S02]  /*1c30*/  LOP3.LUT R8, R8, 0x1, RZ, 0xc0, !PT ;  /* 0x0000000108087812 */ /* 0x000fe400078ec0ff */
[----:B------:R-:W-:-:S04]  /*1c40*/  SHF.R.U32.HI R12, RZ, 0x16, R4 ;  /* 0x00000016ff0c7819 */ /* 0x000fc80000011604 */
[----:B------:R-:W-:Y:S02]  /*1c50*/  LOP3.LUT R12, R12, 0x1, RZ, 0xc0, !PT ;  /* 0x000000010c0c7812 */ /* 0x000fe400078ec0ff */
        /* <DEDUP_REMOVED lines=8> */
[----:B------:R-:W-:Y:S02]  /*1ce0*/  IADD3 R25, PT, PT, R21, R20, R18 ;  /* 0x0000001415197210 */ /* 0x000fe40007ffe012 */
[----:B------:R-:W-:Y:S02]  /*1cf0*/  SHF.R.U32.HI R21, RZ, 0x14, R2 ;  /* 0x00000014ff157819 */ /* 0x000fe40000011602 */
[----:B------:R-:W-:Y:S02]  /*1d00*/  IADD3 R25, PT, PT, R17, R25, R22 ;  /* 0x0000001911197210 */ /* 0x000fe40007ffe016 */
[----:B------:R-:W-:-:S04]  /*1d10*/  LOP3.LUT R21, R21, 0x1, RZ, 0xc0, !PT ;  /* 0x0000000115157812 */ /* 0x000fc800078ec0ff */
[----:B------:R-:W-:Y:S01]  /*1d20*/  IADD3 R24, PT, PT, R21, R25, R24 ;  /* 0x0000001915187210 */ /* 0x000fe20007ffe018 */
[----:B------:R-:W-:-:S04]  /*1d30*/  IMAD.MOV.U32 R25, RZ, RZ, 0x80000 ;  /* 0x00080000ff197424 */ /* 0x000fc800078e00ff */
[----:B------:R-:W-:-:S05]  /*1d40*/  IMAD.IADD R24, R23, 0x1, R24 ;  /* 0x0000000117187824 */ /* 0x000fca00078e0218 */
[----:B------:R-:W-:-:S13]  /*1d50*/  ISETP.NE.AND P1, PT, R24, 0x3, PT ;  /* 0x000000031800780c */ /* 0x000fda0003f25270 */
[----:B------:R-:W-:Y:S02]  /*1d60*/  @P1 SHF.R.U64 R23, R4, 0x13, R5 ;  /* 0x0000001304171819 */ /* 0x000fe40000001205 */
[----:B------:R-:W-:Y:S02]  /*1d70*/  @P1 ISETP.NE.AND P2, PT, R24, 0x2, PT ;  /* 0x000000021800180c */ /* 0x000fe40003f45270 */
[----:B------:R-:W-:Y:S02]  /*1d80*/  @P1 LOP3.LUT R23, R23, 0x1, RZ, 0xc0, !PT ;  /* 0x0000000117171812 */ /* 0x000fe400078ec0ff */
[----:B------:R-:W-:Y:S02]  /*1d90*/  IADD3 R24, PT, PT, R18, R21, R22 ;  /* 0x0000001512187210 */ /* 0x000fe40007ffe016 */
[----:B------:R-:W-:Y:S02]  /*1da0*/  @P1 ISETP.NE.U32.AND P0, PT, R23, 0x1, PT ;  /* 0x000000011700180c */ /* 0x000fe40003f05070 */
[----:B------:R-:W-:-:S02]  /*1db0*/  @P1 SEL R23, RZ, 0x80000, P2 ;  /* 0x00080000ff171807 */ /* 0x000fc40001000000 */
[----:B------:R-:W-:Y:S02]  /*1dc0*/  @P1 ISETP.NE.U32.AND.EX P0, PT, RZ, RZ, PT, P0 ;  /* 0x000000ffff00120c */ /* 0x000fe40003f05100 */
[----:B------:R-:W-:Y:S02]  /*1dd0*/  SHF.R.U32.HI R18, RZ, 0x15, R2 ;  /* 0x00000015ff127819 */ /* 0x000fe40000011602 */
[----:B------:R-:W-:Y:S02]  /*1de0*/  @P1 SEL R25, R23, RZ, !P0 ;  /* 0x000000ff17191207 */ /* 0x000fe40004000000 */
[----:B------:R-:W-:Y:S02]  /*1df0*/  SHF.R.U32.HI R23, RZ, 0x15, R4 ;  /* 0x00000015ff177819 */ /* 0x000fe40000011604 */
[----:B------:R-:W-:Y:S02]  /*1e00*/  LOP3.LUT R18, R18, 0x1, RZ, 0xc0, !PT ;  /* 0x0000000112127812 */ /* 0x000fe400078ec0ff */
[----:B------:R-:W-:-:S04]  /*1e10*/  LOP3.LUT R23, R23, 0x1, RZ, 0xc0, !PT ;  /* 0x0000000117177812 */ /* 0x000fc800078ec0ff */
        /* <DEDUP_REMOVED lines=8> */
[----:B------:R-:W-:Y:S01]  /*1ea0*/  @P1 ISETP.NE.AND P2, PT, R20, 0x2, PT ;  /* 0x000000021400180c */ /* 0x000fe20003f45270 */
[----:B------:R-:W-:Y:S01]  /*1eb0*/  IMAD.MOV.U32 R20, RZ, RZ, 0x100000 ;  /* 0x00100000ff147424 */ /* 0x000fe200078e00ff */
[----:B------:R-:W-:-:S04]  /*1ec0*/  @P1 LOP3.LUT R19, R19, 0x1, RZ, 0xc0, !PT ;  /* 0x0000000113131812 */ /* 0x000fc800078ec0ff */
[----:B------:R-:W-:Y:S02]  /*1ed0*/  @P1 ISETP.NE.U32.AND P0, PT, R19, 0x1, PT ;  /* 0x000000011300180c */ /* 0x000fe40003f05070 */
[----:B------:R-:W-:Y:S02]  /*1ee0*/  @P1 SEL R19, RZ, 0x100000, P2 ;  /* 0x00100000ff131807 */ /* 0x000fe40001000000 */
[----:B------:R-:W-:-:S04]  /*1ef0*/  @P1 ISETP.NE.U32.AND.EX P0, PT, RZ, RZ, PT, P0 ;  /* 0x000000ffff00120c */ /* 0x000fc80003f05100 */
[----:B------:R-:W-:Y:S02]  /*1f00*/  @P1 SEL R20, R19, RZ, !P0 ;  /* 0x000000ff13141207 */ /* 0x000fe40004000000 */
[----:B------:R-:W-:-:S04]  /*1f10*/  SHF.R.U32.HI R19, RZ, 0x16, R6 ;  /* 0x00000016ff137819 */ /* 0x000fc80000011606 */
[----:B------:R-:W-:-:S04]  /*1f20*/  LOP3.LUT R19, R19, 0x1, RZ, 0xc0, !PT ;  /* 0x0000000113137812 */ /* 0x000fc800078ec0ff */
[--C-:B------:R-:W-:Y:S02]  /*1f30*/  IADD3 R24, PT, PT, R12, R24, R19.reuse ;  /* 0x000000180c187210 */ /* 0x100fe40007ffe013 */
[----:B------:R-:W-:Y:S02]  /*1f40*/  IADD3 R26, PT, PT, R8, R22, R19 ;  /* 0x00000016081a7210 */ /* 0x000fe40007ffe013 */
[----:B------:R-:W-:Y:S02]  /*1f50*/  IADD3 R24, PT, PT, R22, R24, R17 ;  /* 0x0000001816187210 */ /* 0x000fe40007ffe011 */
[----:B------:R-:W-:-:S03]  /*1f60*/  SHF.R.U32.HI R8, RZ, 0x17, R2 ;  /* 0x00000017ff087819 */ /* 0x000fc60000011602 */
[----:B------:R-:W-:Y:S01]  /*1f70*/  IMAD.IADD R24, R21, 0x1, R24 ;  /* 0x0000000115187824 */ /* 0x000fe200078e0218 */
[----:B------:R-:W-:Y:S01]  /*1f80*/  LOP3.LUT R8, R8, 0x1, RZ, 0xc0, !PT ;  /* 0x0000000108087812 */ /* 0x000fe200078ec0ff */
[----:B------:R-:W-:-:S03]  /*1f90*/  IMAD.MOV.U32 R21, RZ, RZ, 0x200000 ;  /* 0x00200000ff157424 */ /* 0x000fc600078e00ff */
[----:B------:R-:W-:-:S13]  /*1fa0*/  ISETP.NE.AND P1, PT, R24, 0x3, PT ;  /* 0x000000031800780c */ /* 0x000fda0003f25270 */
[----:B------:R-:W-:Y:S02]  /*1fb0*/  @P1 SHF.R.U64 R17, R4, 0x15, R5 ;  /* 0x0000001504111819 */ /* 0x000fe40000001205 */
[----:B------:R-:W-:Y:S02]  /*1fc0*/  @P1 ISETP.NE.AND P2, PT, R24, 0x2, PT ;  /* 0x000000021800180c */ /* 0x000fe40003f45270 */
[----:B------:R-:W-:Y:S02]  /*1fd0*/  @P1 LOP3.LUT R17, R17, 0x1, RZ, 0xc0, !PT ;  /* 0x0000000111111812 */ /* 0x000fe400078ec0ff */
[----:B------:R-:W-:Y:S02]  /*1fe0*/  LOP3.LUT R24, R14, R27, RZ, 0xfc, !PT ;  /* 0x0000001b0e187212 */ /* 0x000fe400078efcff */
[----:B------:R-:W-:Y:S02]  /*1ff0*/  @P1 ISETP.NE.U32.AND P0, PT, R17, 0x1, PT ;  /* 0x000000011100180c */ /* 0x000fe40003f05070 */
[----:B------:R-:W-:-:S02]  /*2000*/  @P1 SEL R17, RZ, 0x200000, P2 ;  /* 0x00200000ff111807 */ /* 0x000fc40001000000 */
        /* <DEDUP_REMOVED lines=10> */
[----:B------:R-:W-:Y:S02]  /*20b0*/  IADD3 R26, PT, PT, R19, R8, R14 ;  /* 0x00000008131a7210 */ /* 0x000fe40007ffe00e */
[----:B------:R-:W-:Y:S01]  /*20c0*/  LOP3.LUT R9, R9, 0x1, RZ, 0xc0, !PT ;  /* 0x0000000109097812 */ /* 0x000fe200078ec0ff */
[----:B------:R-:W-:Y:S01]  /*20d0*/  IMAD.IADD R23, R18, 0x1, R23 ;  /* 0x0000000112177824 */ /* 0x000fe200078e0217 */
[----:B------:R-:W-:-:S02]  /*20e0*/  SHF.R.U32.HI R19, RZ, 0x18, R2 ;  /* 0x00000018ff137819 */ /* 0x000fc40000011602 */
[----:B------:R-:W-:Y:S02]  /*20f0*/  LOP3.LUT R29, R15, R24, RZ, 0xfc, !PT ;  /* 0x000000180f1d7212 */ /* 0x000fe400078efcff */
[----:B------:R-:W-:Y:S02]  /*2100*/  ISETP.NE.AND P1, PT, R23, 0x3, PT ;  /* 0x000000031700780c */ /* 0x000fe40003f25270 */
[----:B------:R-:W-:Y:S02]  /*2110*/  LOP3.LUT R19, R19, 0x1, RZ, 0xc0, !PT ;  /* 0x0000000113137812 */ /* 0x000fe400078ec0ff */
[----:B------:R-:W-:-:S04]  /*2120*/  SHF.R.U32.HI R15, RZ, 0x19, R4 ;  /* 0x00000019ff0f7819 */ /* 0x000fc80000011604 */
[----:B------:R-:W-:-:S05]  /*2130*/  LOP3.LUT R15, R15, 0x1, RZ, 0xc0, !PT ;  /* 0x000000010f0f7812 */ /* 0x000fca00078ec0ff */
        /* <DEDUP_REMOVED lines=20> */
[----:B------:R-:W-:-:S02]  /*2280*/  SHF.R.U32.HI R27, RZ, 0x19, R6 ;  /* 0x00000019ff1b7819 */ /* 0x000fc40000011606 */
[----:B------:R-:W-:Y:S02]  /*2290*/  @P1 ISETP.NE.U32.AND.EX P0, PT, RZ, RZ, PT, P0 ;  /* 0x000000ffff00120c */ /* 0x000fe40003f05100 */
[----:B------:R-:W-:Y:S02]  /*22a0*/  LOP3.LUT R27, R27, 0x1, RZ, 0xc0, !PT ;  /* 0x000000011b1b7812 */ /* 0x000fe400078ec0ff */
[----:B------:R-:W-:Y:S02]  /*22b0*/  @P1 SEL R12, R22, RZ, !P0 ;  /* 0x000000ff160c1207 */ /* 0x000fe40004000000 */
[----:B------:R-:W-:Y:S02]  /*22c0*/  IADD3 R22, PT, PT, R14, R19, R18 ;  /* 0x000000130e167210 */ /* 0x000fe40007ffe012 */
[----:B------:R-:W-:Y:S02]  /*22d0*/  SHF.R.U32.HI R14, RZ, 0x19, R2 ;  /* 0x00000019ff0e7819 */ /* 0x000fe40000011602 */
[----:B------:R-:W-:-:S02]  /*22e0*/  IADD3 R22, PT, PT, R15, R22, R27 ;  /* 0x000000160f167210 */ /* 0x000fc40007ffe01b */
[----:B------:R-:W-:-:S04]  /*22f0*/  LOP3.LUT R14, R14, 0x1, RZ, 0xc0, !PT ;  /* 0x000000010e0e7812 */ /* 0x000fc800078ec0ff */
[----:B------:R-:W-:Y:S02]  /*2300*/  IADD3 R17, PT, PT, R14, R22, R17 ;  /* 0x000000160e117210 */ /* 0x000fe40007ffe011 */
[----:B------:R-:W-:Y:S02]  /*2310*/  LOP3.LUT R22, R16, R29, RZ, 0xfc, !PT ;  /* 0x0000001d10167212 */ /* 0x000fe400078efcff */
[----:B------:R-:W-:Y:S01]  /*2320*/  SHF.R.U32.HI R16, RZ, 0x1a, R6 ;  /* 0x0000001aff107819 */ /* 0x000fe20000011606 */
[----:B------:R-:W-:Y:S01]  /*2330*/  IMAD.IADD R17, R8, 0x1, R17 ;  /* 0x0000000108117824 */ /* 0x000fe200078e0211 */
[----:B------:R-:W-:Y:S02]  /*2340*/  IADD3 R24, PT, PT, R18, R14, R27 ;  /* 0x0000000e12187210 */ /* 0x000fe40007ffe01b */
[----:B------:R-:W-:Y:S02]  /*2350*/  LOP3.LUT R16, R16, 0x1, RZ, 0xc0, !PT ;  /* 0x0000000110107812 */ /* 0x000fe400078ec0ff */
[----:B------:R-:W-:-:S02]  /*2360*/  ISETP.NE.AND P1, PT, R17, 0x3, PT ;  /* 0x000000031100780c */ /* 0x000fc40003f25270 */
[----:B------:R-:W-:Y:S02]  /*2370*/  SHF.R.U32.HI R18, RZ, 0x1a, R2 ;  /* 0x0000001aff127819 */ /* 0x000fe40000011602 */
[----:B------:R-:W-:Y:S02]  /*2380*/  LOP3.LUT R25, R25, R22, RZ, 0xfc, !PT ;  /* 0x0000001619197212 */ /* 0x000fe400078efcff */
[----:B------:R-:W-:Y:S02]  /*2390*/  LOP3.LUT R18, R18, 0x1, RZ, 0xc0, !PT ;  /* 0x0000000112127812 */ /* 0x000fe400078ec0ff */
[----:B------:R-:W-:Y:S02]  /*23a0*/  SHF.R.U32.HI R22, RZ, 0x1b, R4 ;  /* 0x0000001bff167819 */ /* 0x000fe40000011604 */
[----:B------:R-:W-:Y:S02]  /*23b0*/  IADD3 R27, PT, PT, R27, R18, R16 ;  /* 0x000000121b1b7210 */ /* 0x000fe40007ffe010 */
[----:B------:R-:W-:-:S02]  /*23c0*/  LOP3.LUT R22, R22, 0x1, RZ, 0xc0, !PT ;  /* 0x0000000116167812 */ /* 0x000fc400078ec0ff */
        /* <DEDUP_REMOVED lines=24> */
[----:B------:R-:W-:-:S04]  /*2550*/  SHF.R.U32.HI R19, RZ, 0x1b, R6 ;  /* 0x0000001bff137819 */ /* 0x000fc80000011606 */
[----:B------:R-:W-:-:S04]  /*2560*/  LOP3.LUT R19, R19, 0x1, RZ, 0xc0, !PT ;  /* 0x0000000113137812 */ /* 0x000fc800078ec0ff */
[--C-:B------:R-:W-:Y:S02]  /*2570*/  IADD3 R27, PT, PT, R22, R27, R19.reuse ;  /* 0x0000001b161b7210 */ /* 0x100fe40007ffe013 */
[----:B------:R-:W-:Y:S02]  /*2580*/  IADD3 R26, PT, PT, R16, R24, R19 ;  /* 0x00000018101a7210 */ /* 0x000fe40007ffe013 */
[----:B------:R-:W-:Y:S02]  /*2590*/  IADD3 R27, PT, PT, R24, R27, R15 ;  /* 0x0000001b181b7210 */ /* 0x000fe40007ffe00f */
[----:B------:R-:W-:Y:S02]  /*25a0*/  SHF.R.U32.HI R15, RZ, 0x1c, R6 ;  /* 0x0000001cff0f7819 */ /* 0x000fe40000011606 */
[----:B------:R-:W-:Y:S01]  /*25b0*/  SHF.R.U32.HI R16, RZ, 0x1c, R2 ;  /* 0x0000001cff107819 */ /* 0x000fe20000011602 */
[----:B------:R-:W-:Y:S01]  /*25c0*/  IMAD.IADD R27, R14, 0x1, R27 ;  /* 0x000000010e1b7824 */ /* 0x000fe200078e021b */
[----:B------:R-:W-:-:S02]  /*25d0*/  LOP3.LUT R15, R15, 0x1, RZ, 0xc0, !PT ;  /* 0x000000010f0f7812 */ /* 0x000fc400078ec0ff */
[----:B------:R-:W-:Y:S02]  /*25e0*/  LOP3.LUT R16, R16, 0x1, RZ, 0xc0, !PT ;  /* 0x0000000110107812 */ /* 0x000fe400078ec0ff */
[----:B------:R-:W-:-:S13]  /*25f0*/  ISETP.NE.AND P5, PT, R27, 0x3, PT ;  /* 0x000000031b00780c */ /* 0x000fda0003fa5270 */
[----:B------:R-:W-:Y:S02]  /*2600*/  @P5 SHF.R.U64 R14, R4, 0x1a, R5 ;  /* 0x0000001a040e5819 */ /* 0x000fe40000001205 */
[----:B------:R-:W-:Y:S02]  /*2610*/  @P5 ISETP.NE.AND P4, PT, R27, 0x2, PT ;  /* 0x000000021b00580c */ /* 0x000fe40003f85270 */
[----:B------:R-:W-:-:S04]  /*2620*/  @P5 LOP3.LUT R14, R14, 0x1, RZ, 0xc0, !PT ;  /* 0x000000010e0e5812 */ /* 0x000fc800078ec0ff */
[----:B------:R-:W-:Y:S02]  /*2630*/  @P5 ISETP.NE.U32.AND P1, PT, R14, 0x1, PT ;  /* 0x000000010e00580c */ /* 0x000fe40003f25070 */
[----:B------:R-:W-:Y:S02]  /*2640*/  SHF.R.U32.HI R14, RZ, 0x1c, R4 ;  /* 0x0000001cff0e7819 */ /* 0x000fe40000011604 */
[----:B------:R-:W-:Y:S02]  /*2650*/  @P5 ISETP.NE.U32.AND.EX P1, PT, RZ, RZ, PT, P1 ;  /* 0x000000ffff00520c */ /* 0x000fe40003f25110 */
[----:B------:R-:W-:-:S04]  /*2660*/  LOP3.LUT R14, R14, 0x1, RZ, 0xc0, !PT ;  /* 0x000000010e0e7812 */ /* 0x000fc800078ec0ff */
[----:B------:R-:W-:-:S04]  /*2670*/  IADD3 R26, PT, PT, R14, R26, R15 ;  /* 0x0000001a0e1a7210 */ /* 0x000fc80007ffe00f */
[----:B------:R-:W-:Y:S02]  /*2680*/  IADD3 R17, PT, PT, R16, R26, R17 ;  /* 0x0000001a10117210 */ /* 0x000fe40007ffe011 */
[----:B------:R-:W-:Y:S02]  /*2690*/  IADD3 R26, PT, PT, R19, R16, R15 ;  /* 0x00000010131a7210 */ /* 0x000fe40007ffe00f */
[----:B------:R-:W-:Y:S01]  /*26a0*/  SHF.R.U32.HI R19, RZ, 0x1d, R2 ;  /* 0x0000001dff137819 */ /* 0x000fe20000011602 */
[----:B------:R-:W-:Y:S01]  /*26b0*/  IMAD.IADD R17, R18, 0x1, R17 ;  /* 0x0000000112117824 */ /* 0x000fe200078e0211 */
[----:B------:R-:W-:Y:S02]  /*26c0*/  SHF.R.U32.HI R18, RZ, 0x1d, R6 ;  /* 0x0000001dff127819 */ /* 0x000fe40000011606 */
[----:B------:R-:W-:Y:S02]  /*26d0*/  LOP3.LUT R19, R19, 0x1, RZ, 0xc0, !PT ;  /* 0x0000000113137812 */ /* 0x000fe400078ec0ff */
[----:B------:R-:W-:-:S02]  /*26e0*/  ISETP.NE.AND P2, PT, R17, 0x3, PT ;  /* 0x000000031100780c */ /* 0x000fc40003f45270 */
[----:B------:R-:W-:-:S04]  /*26f0*/  LOP3.LUT R18, R18, 0x1, RZ, 0xc0, !PT ;  /* 0x0000000112127812 */ /* 0x000fc800078ec0ff */
[----:B------:R-:W-:-:S07]  /*2700*/  IADD3 R15, PT, PT, R15, R19, R18 ;  /* 0x000000130f0f7210 */ /* 0x000fce0007ffe012 */
[----:B------:R-:W-:Y:S02]  /*2710*/  @P2 ISETP.NE.AND P6, PT, R17, 0x2, PT ;  /* 0x000000021100280c */ /* 0x000fe40003fc5270 */
[----:B------:R-:W-:-:S04]  /*2720*/  SHF.R.U32.HI R17, RZ, 0x1d, R4 ;  /* 0x0000001dff117819 */ /* 0x000fc80000011604 */
[----:B------:R-:W-:-:S04]  /*2730*/  LOP3.LUT R17, R17, 0x1, RZ, 0xc0, !PT ;  /* 0x0000000111117812 */ /* 0x000fc800078ec0ff */
[----:B------:R-:W-:-:S04]  /*2740*/  IADD3 R26, PT, PT, R17, R26, R18 ;  /* 0x0000001a111a7210 */ /* 0x000fc80007ffe012 */
[----:B------:R-:W-:Y:S02]  /*2750*/  IADD3 R27, PT, PT, R19, R26, R22 ;  /* 0x0000001a131b7210 */ /* 0x000fe40007ffe016 */
[----:B------:R-:W-:Y:S02]  /*2760*/  LOP3.LUT R22, R20, R25, RZ, 0xfc, !PT ;  /* 0x0000001914167212 */ /* 0x000fe400078efcff */
[----:B------:R-:W-:Y:S01]  /*2770*/  @P2 SHF.R.U64 R20, R4, 0x1b, R5 ;  /* 0x0000001b04142819 */ /* 0x000fe20000001205 */
[----:B------:R-:W-:Y:S01]  /*2780*/  IMAD.IADD R24, R24, 0x1, R27 ;  /* 0x0000000118187824 */ /* 0x000fe200078e021b */
[----:B------:R-:W-:Y:S02]  /*2790*/  LOP3.LUT R22, R21, R22, RZ, 0xfc, !PT ;  /* 0x0000001615167212 */ /* 0x000fe400078efcff */
[----:B------:R-:W-:Y:S02]  /*27a0*/  @P2 LOP3.LUT R20, R20, 0x1, RZ, 0xc0, !PT ;  /* 0x0000000114142812 */ /* 0x000fe400078ec0ff */
[----:B------:R-:W-:-:S02]  /*27b0*/  ISETP.NE.AND P3, PT, R24, 0x3, PT ;  /* 0x000000031800780c */ /* 0x000fc40003f65270 */
[----:B------:R-:W-:Y:S02]  /*27c0*/  @P5 SEL R25, RZ, 0x4000000, P4 ;  /* 0x04000000ff195807 */ /* 0x000fe40002000000 */
[----:B------:R-:W-:Y:S01]  /*27d0*/  @P2 ISETP.NE.U32.AND P0, PT, R20, 0x1, PT ;  /* 0x000000011400280c */ /* 0x000fe20003f05070 */
[----:B------:R-:W-:Y:S01]  /*27e0*/  IMAD.MOV.U32 R20, RZ, RZ, 0x4000000 ;  /* 0x04000000ff147424 */ /* 0x000fe200078e00ff */
[----:B------:R-:W-:Y:S02]  /*27f0*/  @P5 SEL R20, R25, RZ, !P1 ;  /* 0x000000ff19145207 */ /* 0x000fe40004800000 */
[----:B------:R-:W-:Y:S01]  /*2800*/  LOP3.LUT R23, R23, R22, RZ, 0xfc, !PT ;  /* 0x0000001617177212 */ /* 0x000fe200078efcff */
[----:B------:R-:W-:Y:S01]  /*2810*/  IMAD.MOV.U32 R22, RZ, RZ, 0x10000000 ;  /* 0x10000000ff167424 */ /* 0x000fe200078e00ff */
[----:B------:R-:W-:Y:S02]  /*2820*/  @P2 SEL R25, RZ, 0x8000000, P6 ;  /* 0x08000000ff192807 */ /* 0x000fe40003000000 */
[----:B------:R-:W-:-:S02]  /*2830*/  @P2 ISETP.NE.U32.AND.EX P0, PT, RZ, RZ, PT, P0 ;  /* 0x000000ffff00220c */ /* 0x000fc40003f05100 */
        /* <DEDUP_REMOVED lines=8> */
[----:B------:R-:W-:Y:S02]  /*28c0*/  @P2 SEL R21, R25, RZ, !P0 ;  /* 0x000000ff19152207 */ /* 0x000fe40004000000 */
[----:B------:R-:W-:Y:S02]  /*28d0*/  @P3 SEL R22, R24, RZ, !P1 ;  /* 0x000000ff18163207 */ /* 0x000fe40004800000 */
[----:B------:R-:W-:Y:S02]  /*28e0*/  SHF.R.U32.HI R24, RZ, 0x1e, R6 ;  /* 0x0000001eff187819 */ /* 0x000fe40000011606 */
[----:B------:R-:W-:Y:S02]  /*28f0*/  SHF.R.U32.HI R25, RZ, 0x1e, R4 ;  /* 0x0000001eff197819 */ /* 0x000fe40000011604 */
[----:B------:R-:W-:-:S02]  /*2900*/  LOP3.LUT R24, R24, 0x1, RZ, 0xc0, !PT ;  /* 0x0000000118187812 */ /* 0x000fc400078ec0ff */
[----:B------:R-:W-:Y:S02]  /*2910*/  LOP3.LUT R27, R27, 0x1, RZ, 0xc0, !PT ;  /* 0x000000011b1b7812 */ /* 0x000fe400078ec0ff */
[----:B------:R-:W-:Y:S02]  /*2920*/  LOP3.LUT R25, R25, 0x1, RZ, 0xc0, !PT ;  /* 0x0000000119197812 */ /* 0x000fe400078ec0ff */
[--C-:B------:R-:W-:Y:S02]  /*2930*/  IADD3 R29, PT, PT, R18, R27, R24.reuse ;  /* 0x0000001b121d7210 */ /* 0x100fe40007ffe018 */
[----:B------:R-:W-:Y:S02]  /*2940*/  IADD3 R15, PT, PT, R25, R15, R24 ;  /* 0x0000000f190f7210 */ /* 0x000fe40007ffe018 */
[----:B------:R-:W-:Y:S02]  /*2950*/  LEA.HI R29, R6, R29, RZ, 0x1 ;  /* 0x0000001d061d7211 */ /* 0x000fe400078f08ff */
[----:B------:R-:W-:-:S02]  /*2960*/  IADD3 R15, PT, PT, R27, R15, R14 ;  /* 0x0000000f1b0f7210 */ /* 0x000fc40007ffe00e */
[----:B------:R-:W-:Y:S02]  /*2970*/  LEA.HI R14, R4, R29, RZ, 0x1 ;  /* 0x0000001d040e7211 */ /* 0x000fe400078f08ff */
[----:B------:R-:W-:Y:S01]  /*2980*/  SHF.R.U32.HI R29, RZ, 0x1f, R6 ;  /* 0x0000001fff1d7819 */ /* 0x000fe20000011606 */
[----:B------:R-:W-:Y:S01]  /*2990*/  IMAD.IADD R16, R16, 0x1, R15 ;  /* 0x0000000110107824 */ /* 0x000fe200078e020f */
[----:B------:R-:W-:Y:S01]  /*29a0*/  LOP3.LUT R15, R7, 0x1, RZ, 0xc0, !PT ;  /* 0x00000001070f7812 */ /* 0x000fe200078ec0ff */
[----:B------:R-:W-:Y:S01]  /*29b0*/  IMAD.IADD R17, R17, 0x1, R14 ;  /* 0x0000000111117824 */ /* 0x000fe200078e020e */
[----:B------:R-:W-:Y:S02]  /*29c0*/  LEA.HI R6, R2, R29, RZ, 0x1 ;  /* 0x0000001d02067211 */ /* 0x000fe400078f08ff */
[----:B------:R-:W-:Y:S02]  /*29d0*/  LOP3.LUT R14, R3, 0x1, RZ, 0xc0, !PT ;  /* 0x00000001030e7812 */ /* 0x000fe400078ec0ff */
[----:B------:R-:W-:-:S02]  /*29e0*/  IADD3 R24, PT, PT, R15, R6, R24 ;  /* 0x000000060f187210 */ /* 0x000fc40007ffe018 */
[----:B------:R-:W-:Y:S02]  /*29f0*/  LOP3.LUT R6, R5, 0x1, RZ, 0xc0, !PT ;  /* 0x0000000105067812 */ /* 0x000fe400078ec0ff */
[----:B------:R-:W-:Y:S02]  /*2a00*/  ISETP.NE.AND P4, PT, R16, 0x3, PT ;  /* 0x000000031000780c */ /* 0x000fe40003f85270 */
[----:B------:R-:W-:Y:S02]  /*2a10*/  IADD3 R24, PT, PT, R25, R24, R6 ;  /* 0x0000001819187210 */ /* 0x000fe40007ffe006 */
[----:B------:R-:W-:Y:S02]  /*2a20*/  IADD3 R29, PT, PT, R29, R14, R15 ;  /* 0x0000000e1d1d7210 */ /* 0x000fe40007ffe00f */
[----:B------:R-:W-:Y:S02]  /*2a30*/  IADD3 R24, PT, PT, R27, R24, R14 ;  /* 0x000000181b187210 */ /* 0x000fe40007ffe00e */
[----:B------:R-:W-:-:S02]  /*2a40*/  LOP3.LUT R23, R12, R23, RZ, 0xfc, !PT ;  /* 0x000000170c177212 */ /* 0x000fc400078efcff */
[----:B------:R-:W-:Y:S02]  /*2a50*/  ISETP.NE.AND P2, PT, R24, 0x3, PT ;  /* 0x000000031800780c */ /* 0x000fe40003f45270 */
[----:B------:R-:W-:Y:S02]  /*2a60*/  LOP3.LUT R8, R8, R23, RZ, 0xfc, !PT ;  /* 0x0000001708087212 */ /* 0x000fe400078efcff */
[----:B------:R-:W-:Y:S02]  /*2a70*/  @P4 ISETP.NE.AND P3, PT, R16, 0x2, PT ;  /* 0x000000021000480c */ /* 0x000fe40003f65270 */
[----:B------:R-:W-:Y:S02]  /*2a80*/  @P4 SHF.R.U64 R18, R4, 0x1d, R5 ;  /* 0x0000001d04124819 */ /* 0x000fe40000001205 */
[----:B------:R-:W-:Y:S01]  /*2a90*/  LOP3.LUT R23, R9, R8, RZ, 0xfc, !PT ;  /* 0x0000000809177212 */ /* 0x000fe200078efcff */
[----:B------:R-:W-:Y:S01]  /*2aa0*/  IMAD.MOV.U32 R9, RZ, RZ, RZ ;  /* 0x000000ffff097224 */ /* 0x000fe200078e00ff */
[----:B------:R-:W-:-:S02]  /*2ab0*/  @P4 LOP3.LUT R18, R18, 0x1, RZ, 0xc0, !PT ;  /* 0x0000000112124812 */ /* 0x000fc400078ec0ff */
[----:B------:R-:W-:Y:S02]  /*2ac0*/  LOP3.LUT R20, R20, R23, RZ, 0xfc, !PT ;  /* 0x0000001714147212 */ /* 0x000fe400078efcff */
[--C-:B------:R-:W-:Y:S02]  /*2ad0*/  @P2 SHF.R.U64 R16, R4, 0x1f, R5.reuse ;  /* 0x0000001f04102819 */ /* 0x100fe40000001205 */
[----:B------:R-:W-:Y:S02]  /*2ae0*/  @P2 ISETP.NE.AND P5, PT, R24, 0x2, PT ;  /* 0x000000021800280c */ /* 0x000fe40003fa5270 */
[----:B------:R-:W-:Y:S02]  /*2af0*/  @P2 LOP3.LUT R16, R16, 0x1, RZ, 0xc0, !PT ;  /* 0x0000000110102812 */ /* 0x000fe400078ec0ff */
[----:B------:R-:W-:Y:S02]  /*2b00*/  LEA.HI R24, R2, R17, RZ, 0x1 ;  /* 0x0000001102187211 */ /* 0x000fe400078f08ff */
[----:B------:R-:W-:Y:S01]  /*2b10*/  @P2 ISETP.NE.U32.AND P1, PT, R16, 0x1, PT ;  /* 0x000000011000280c */ /* 0x000fe20003f25070 */
[----:B------:R-:W-:Y:S01]  /*2b20*/  IMAD.MOV.U32 R16, RZ, RZ, -0x80000000 ;  /* 0x80000000ff107424 */ /* 0x000fe200078e00ff */
[----:B------:R-:W-:Y:S01]  /*2b30*/  @P4 ISETP.NE.U32.AND P0, PT, R18, 0x1, PT ;  /* 0x000000011200480c */ /* 0x000fe20003f05070 */
[----:B------:R-:W-:Y:S01]  /*2b40*/  IMAD.IADD R24, R19, 0x1, R24 ;  /* 0x0000000113187824 */ /* 0x000fe200078e0218 */
[----:B------:R-:W-:-:S02]  /*2b50*/  SHF.R.U32.HI R17, RZ, 0x1, R5 ;  /* 0x00000001ff117819 */ /* 0x000fc40000011605 */
[----:B------:R-:W-:Y:S02]  /*2b60*/  SHF.R.U32.HI R18, RZ, 0x1, R7 ;  /* 0x00000001ff127819 */ /* 0x000fe40000011607 */
[----:B------:R-:W-:Y:S02]  /*2b70*/  @P2 ISETP.NE.U32.AND.EX P1, PT, RZ, RZ, PT, P1 ;  /* 0x000000ffff00220c */ /* 0x000fe40003f25110 */
[----:B------:R-:W-:Y:S02]  /*2b80*/  @P2 SEL R19, RZ, 0x80000000, P5 ;  /* 0x80000000ff132807 */ /* 0x000fe40002800000 */
[----:B------:R-:W-:Y:S02]  /*2b90*/  LOP3.LUT R17, R17, 0x1, RZ, 0xc0, !PT ;  /* 0x0000000111117812 */ /* 0x000fe400078ec0ff */
[----:B------:R-:W-:Y:S02]  /*2ba0*/  LOP3.LUT R18, R18, 0x1, RZ, 0xc0, !PT ;  /* 0x0000000112127812 */ /* 0x000fe400078ec0ff */
[----:B------:R-:W-:-:S02]  /*2bb0*/  @P2 SEL R16, R19, RZ, !P1 ;  /* 0x000000ff13102207 */ /* 0x000fc40004800000 */
[----:B------:R-:W-:Y:S02]  /*2bc0*/  IADD3 R29, PT, PT, R17, R29, R18 ;  /* 0x0000001d111d7210 */ /* 0x000fe40007ffe012 */
[----:B------:R-:W-:Y:S02]  /*2bd0*/  SHF.R.U32.HI R19, RZ, 0x1, R3 ;  /* 0x00000001ff137819 */ /* 0x000fe40000011603 */
[----:B------:R-:W-:Y:S02]  /*2be0*/  LEA.HI R26, R4, R29, RZ, 0x1 ;  /* 0x0000001d041a7211 */ /* 0x000fe400078f08ff */
[----:B------:R-:W-:Y:S02]  /*2bf0*/  LOP3.LUT R19, R19, 0x1, RZ, 0xc0, !PT ;  /* 0x0000000113137812 */ /* 0x000fe400078ec0ff */
[----:B------:R-:W-:Y:S02]  /*2c00*/  ISETP.NE.AND P2, PT, R24, 0x3, PT ;  /* 0x000000031800780c */ /* 0x000fe40003f45270 */
[----:B------:R-:W-:Y:S01]  /*2c10*/  @P4 ISETP.NE.U32.AND.EX P0, PT, RZ, RZ, PT, P0 ;  /* 0x000000ffff00420c */ /* 0x000fe20003f05100 */
[----:B------:R-:W-:Y:S01]  /*2c20*/  IMAD.IADD R25, R19, 0x1, R26 ;  /* 0x0000000113197824 */ /* 0x000fe200078e021a */
[----:B------:R-:W-:-:S02]  /*2c30*/  IADD3 R23, PT, PT, R15, R19, R18 ;  /* 0x000000130f177210 */ /* 0x000fc40007ffe012 */
[----:B------:R-:W-:Y:S02]  /*2c40*/  SHF.R.U32.HI R15, RZ, 0x2, R3 ;  /* 0x00000002ff0f7819 */ /* 0x000fe40000011603 */
[----:B------:R-:W-:Y:S02]  /*2c50*/  LEA.HI R25, R2, R25, RZ, 0x1 ;  /* 0x0000001902197211 */ /* 0x000fe400078f08ff */
[----:B------:R-:W-:Y:S02]  /*2c60*/  LOP3.LUT R15, R15, 0x1, RZ, 0xc0, !PT ;  /* 0x000000010f0f7812 */ /* 0x000fe400078ec0ff */
[----:B------:R-:W-:Y:S02]  /*2c70*/  ISETP.NE.AND P6, PT, R25, 0x3, PT ;  /* 0x000000031900780c */ /* 0x000fe40003fc5270 */
[----:B------:R-:W-:Y:S02]  /*2c80*/  @P2 SHF.R.U64 R2, R4, 0x1e, R5 ;  /* 0x0000001e04022819 */ /* 0x000fe40000001205 */
[----:B------:R-:W-:Y:S01]  /*2c90*/  @P2 ISETP.NE.AND P1, PT, R24, 0x2, PT ;  /* 0x000000021800280c */ /* 0x000fe20003f25270 */
[----:B------:R-:W-:Y:S01]  /*2ca0*/  IMAD.MOV.U32 R24, RZ, RZ, 0x1 ;  /* 0x00000001ff187424 */ /* 0x000fe200078e00ff */
[----:B------:R-:W-:-:S02]  /*2cb0*/  @P2 LOP3.LUT R2, R2, 0x1, RZ, 0xc0, !PT ;  /* 0x0000000102022812 */ /* 0x000fc400078ec0ff */
[----:B------:R-:W-:Y:S02]  /*2cc0*/  @P4 SEL R4, RZ, 0x20000000, P3 ;  /* 0x20000000ff044807 */ /* 0x000fe40001800000 */
[----:B------:R-:W-:-:S03]  /*2cd0*/  @P2 SEL R8, RZ, 0x40000000, P1 ;  /* 0x40000000ff082807 */ /* 0x000fc60000800000 */
[----:B------:R-:W-:-:S04]  /*2ce0*/  @P6 ISETP.NE.AND P5, PT, R25, 0x2, PT ;  /* 0x000000021900680c */ /* 0x000fc80003fa5270 */
[----:B------:R-:W-:Y:S02]  /*2cf0*/  @P6 SEL R25, RZ, 0x1, P5 ;  /* 0x00000001ff196807 */ /* 0x000fe40002800000 */
[----:B------:R-:W-:-:S04]  /*2d00*/  @P6 ISETP.NE.U32.AND P5, PT, R6, 0x1, PT ;  /* 0x000000010600680c */ /* 0x000fc80003fa5070 */
[----:B------:R-:W-:-:S04]  /*2d10*/  @P6 ISETP.NE.U32.AND.EX P5, PT, RZ, RZ, PT, P5 ;  /* 0x000000ffff00620c */ /* 0x000fc80003fa5150 */
[----:B------:R-:W-:Y:S02]  /*2d20*/  @P6 SEL R24, R25, RZ, !P5 ;  /* 0x000000ff19186207 */ /* 0x000fe40006800000 */
[----:B------:R-:W-:Y:S01]  /*2d30*/  @P2 ISETP.NE.U32.AND P5, PT, R2, 0x1, PT ;  /* 0x000000010200280c */ /* 0x000fe20003fa5070 */
[----:B------:R-:W-:Y:S01]  /*2d40*/  IMAD.MOV.U32 R2, RZ, RZ, 0x20000000 ;  /* 0x20000000ff027424 */ /* 0x000fe200078e00ff */
[----:B------:R-:W-:Y:S01]  /*2d50*/  @P4 SEL R2, R4, RZ, !P0 ;  /* 0x000000ff04024207 */ /* 0x000fe20004000000 */
[----:B------:R-:W-:Y:S01]  /*2d60*/  IMAD.MOV.U32 R4, RZ, RZ, 0x40000000 ;  /* 0x40000000ff047424 */ /* 0x000fe200078e00ff */
[----:B------:R-:W-:Y:S02]  /*2d70*/  @P2 ISETP.NE.U32.AND.EX P0, PT, RZ, RZ, PT, P5 ;  /* 0x000000ffff00220c */ /* 0x000fe40003f05150 */
[----:B------:R-:W-:Y:S01]  /*2d80*/  LOP3.LUT R12, R24, UR4, R9, 0xfe, !PT ;  /* 0x00000004180c7c12 */ /* 0x000fe2000f8efe09 */
[----:B------:R-:W-:Y:S01]  /*2d90*/  UMOV UR4, URZ ;  /* 0x000000ff00047c82 */ /* 0x000fe20008000000 */
[----:B------:R-:W-:-:S02]  /*2da0*/  @P2 SEL R4, R8, RZ, !P0 ;  /* 0x000000ff08042207 */ /* 0x000fc40004000000 */
[----:B------:R-:W-:Y:S02]  /*2db0*/  SHF.R.U32.HI R8, RZ, 0x2, R5 ;  /* 0x00000002ff087819 */ /* 0x000fe40000011605 */
[----:B------:R-:W-:Y:S02]  /*2dc0*/  SHF.R.U32.HI R9, RZ, 0x2, R7 ;  /* 0x00000002ff097819 */ /* 0x000fe40000011607 */
[----:B------:R-:W-:Y:S02]  /*2dd0*/  LOP3.LUT R8, R8, 0x1, RZ, 0xc0, !PT ;  /* 0x0000000108087812 */ /* 0x000fe400078ec0ff */
[----:B------:R-:W-:-:S04]  /*2de0*/  LOP3.LUT R9, R9, 0x1, RZ, 0xc0, !PT ;  /* 0x0000000109097812 */ /* 0x000fc800078ec0ff */
[--C-:B------:R-:W-:Y:S02]  /*2df0*/  IADD3 R23, PT, PT, R8, R23, R9.reuse ;  /* 0x0000001708177210 */ /* 0x100fe40007ffe009 */
[----:B------:R-:W-:Y:S02]  /*2e00*/  IADD3 R25, PT, PT, R18, R15, R9 ;  /* 0x0000000f12197210 */ /* 0x000fe40007ffe009 */
[----:B------:R-:W-:-:S05]  /*2e10*/  IADD3 R23, PT, PT, R15, R23, R6 ;  /* 0x000000170f177210 */ /* 0x000fca0007ffe006 */
[----:B------:R-:W-:Y:S01]  /*2e20*/  IMAD.IADD R23, R14, 0x1, R23 ;  /* 0x000000010e177824 */ /* 0x000fe200078e0217 */
[----:B------:R-:W-:-:S04]  /*2e30*/  SHF.R.U32.HI R14, RZ, 0x3, R3 ;  /* 0x00000003ff0e7819 */ /* 0x000fc80000011603 */
[----:B------:R-:W-:Y:S02]  /*2e40*/  ISETP.NE.AND P1, PT, R23, 0x3, PT ;  /* 0x000000031700780c */ /* 0x000fe40003f25270 */
[----:B------:R-:W-:-:S11]  /*2e50*/  LOP3.LUT R14, R14, 0x1, RZ, 0xc0, !PT ;  /* 0x000000010e0e7812 */ /* 0x000fd600078ec0ff */
[----:B------:R-:W-:Y:S02]  /*2e60*/  @P1 ISETP.NE.U32.AND P0, PT, R17, 0x1, PT ;  /* 0x000000011100180c */ /* 0x000fe40003f05070 */
[----:B------:R-:W-:Y:S01]  /*2e70*/  @P1 ISETP.NE.AND P2, PT, R23, 0x2, PT ;  /* 0x000000021700180c */ /* 0x000fe20003f45270 */
[----:B------:R-:W-:Y:S01]  /*2e80*/  IMAD.MOV.U32 R23, RZ, RZ, 0x2 ;  /* 0x00000002ff177424 */ /* 0x000fe200078e00ff */
[----:B------:R-:W-:Y:S02]  /*2e90*/  @P1 ISETP.NE.U32.AND.EX P0, PT, RZ, RZ, PT, P0 ;  /* 0x000000ffff00120c */ /* 0x000fe40003f05100 */
[----:B------:R-:W-:-:S04]  /*2ea0*/  @P1 SEL R6, RZ, 0x2, P2 ;  /* 0x00000002ff061807 */ /* 0x000fc80001000000 */
[----:B------:R-:W-:Y:S02]  /*2eb0*/  @P1 SEL R23, R6, RZ, !P0 ;  /* 0x000000ff06171207 */ /* 0x000fe40004000000 */
[----:B------:R-:W-:Y:S02]  /*2ec0*/  SHF.R.U32.HI R6, RZ, 0x3, R5 ;  /* 0x00000003ff067819 */ /* 0x000fe40000011605 */
[----:B------:R-:W-:Y:S02]  /*2ed0*/  LOP3.LUT R23, R23, R12, RZ, 0xfc, !PT ;  /* 0x0000000c17177212 */ /* 0x000fe400078efcff */
[----:B------:R-:W-:Y:S02]  /*2ee0*/  SHF.R.U32.HI R12, RZ, 0x3, R7 ;  /* 0x00000003ff0c7819 */ /* 0x000fe40000011607 */
[----:B------:R-:W-:Y:S02]  /*2ef0*/  LOP3.LUT R6, R6, 0x1, RZ, 0xc0, !PT ;  /* 0x0000000106067812 */ /* 0x000fe400078ec0ff */
[----:B------:R-:W-:-:S04]  /*2f00*/  LOP3.LUT R12, R12, 0x1, RZ, 0xc0, !PT ;  /* 0x000000010c0c7812 */ /* 0x000fc800078ec0ff */
[----:B------:R-:W-:-:S04]  /*2f10*/  IADD3 R25, PT, PT, R6, R25, R12 ;  /* 0x0000001906197210 */ /* 0x000fc80007ffe00c */
[----:B------:R-:W-:-:S05]  /*2f20*/  IADD3 R18, PT, PT, R14, R25, R17 ;  /* 0x000000190e127210 */ /* 0x000fca0007ffe011 */
[----:B------:R-:W-:Y:S01]  /*2f30*/  IMAD.IADD R18, R19, 0x1, R18 ;  /* 0x0000000113127824 */ /* 0x000fe200078e0212 */
[----:B------:R-:W-:Y:S02]  /*2f40*/  IADD3 R19, PT, PT, R9, R14, R12 ;  /* 0x0000000e09137210 */ /* 0x000fe40007ffe00c */
[----:B------:R-:W-:Y:S02]  /*2f50*/  SHF.R.U32.HI R9, RZ, 0x4, R3 ;  /* 0x00000004ff097819 */ /* 0x000fe40000011603 */
        /* <DEDUP_REMOVED lines=13> */
[--C-:B------:R-:W-:Y:S02]  /*3030*/  IADD3 R19, PT, PT, R17, R19, R18.reuse ;  /* 0x0000001311137210 */ /* 0x100fe40007ffe012 */
[----:B------:R-:W-:Y:S02]  /*3040*/  IADD3 R12, PT, PT, R12, R9, R18 ;  /* 0x000000090c0c7210 */ /* 0x000fe40007ffe012 */
[----:B------:R-:W-:Y:S02]  /*3050*/  IADD3 R8, PT, PT, R9, R19, R8 ;  /* 0x0000001309087210 */ /* 0x000fe40007ffe008 */
[----:B------:R-:W-:-:S03]  /*3060*/  SHF.R.U32.HI R19, RZ, 0x5, R3 ;  /* 0x00000005ff137819 */ /* 0x000fc60000011603 */
[----:B------:R-:W-:Y:S01]  /*3070*/  IMAD.IADD R8, R15, 0x1, R8 ;  /* 0x000000010f087824 */ /* 0x000fe200078e0208 */
[----:B------:R-:W-:-:S04]  /*3080*/  LOP3.LUT R19, R19, 0x1, RZ, 0xc0, !PT ;  /* 0x0000000113137812 */ /* 0x000fc800078ec0ff */
[----:B------:R-:W-:-:S13]  /*3090*/  ISETP.NE.AND P1, PT, R8, 0x3, PT ;  /* 0x000000030800780c */ /* 0x000fda0003f25270 */
        /* <DEDUP_REMOVED lines=12> */
[----:B------:R-:W-:Y:S01]  /*3160*/  IADD3 R25, PT, PT, R19, R12, R6 ;  /* 0x0000000c13197210 */ /* 0x000fe20007ffe006 */
[----:B------:R-:W-:-:S04]  /*3170*/  IMAD.MOV.U32 R6, RZ, RZ, 0x10 ;  /* 0x00000010ff067424 */ /* 0x000fc800078e00ff */
[----:B------:R-:W-:Y:S01]  /*3180*/  IMAD.IADD R25, R14, 0x1, R25 ;  /* 0x000000010e197824 */ /* 0x000fe200078e0219 */
[----:B------:R-:W-:-:S04]  /*3190*/  SHF.R.U32.HI R14, RZ, 0x6, R3 ;  /* 0x00000006ff0e7819 */ /* 0x000fc80000011603 */
[----:B------:R-:W-:Y:S02]  /*31a0*/  ISETP.NE.AND P1, PT, R25, 0x3, PT ;  /* 0x000000031900780c */ /* 0x000fe40003f25270 */
[----:B------:R-:W-:-:S11]  /*31b0*/  LOP3.LUT R14, R14, 0x1, RZ, 0xc0, !PT ;  /* 0x000000010e0e7812 */ /* 0x000fd600078ec0ff */
[----:B------:R-:W-:Y:S02]  /*31c0*/  @P1 ISETP.NE.U32.AND P0, PT, R17, 0x1, PT ;  /* 0x000000011100180c */ /* 0x000fe40003f05070 */
[----:B------:R-:W-:Y:S02]  /*31d0*/  @P1 ISETP.NE.AND P2, PT, R25, 0x2, PT ;  /* 0x000000021900180c */ /* 0x000fe40003f45270 */
[----:B------:R-:W-:Y:S02]  /*31e0*/  @P1 ISETP.NE.U32.AND.EX P0, PT, RZ, RZ, PT, P0 ;  /* 0x000000ffff00120c */ /* 0x000fe40003f05100 */
[----:B------:R-:W-:Y:S02]  /*31f0*/  @P1 SEL R12, RZ, 0x10, P2 ;  /* 0x00000010ff0c1807 */ /* 0x000fe40001000000 */
[----:B------:R-:W-:Y:S02]  /*3200*/  IADD3 R25, PT, PT, R18, R19, R15 ;  /* 0x0000001312197210 */ /* 0x000fe40007ffe00f */
[----:B------:R-:W-:-:S02]  /*3210*/  @P1 SEL R6, R12, RZ, !P0 ;  /* 0x000000ff0c061207 */ /* 0x000fc40004000000 */
[----:B------:R-:W-:Y:S02]  /*3220*/  SHF.R.U32.HI R12, RZ, 0x6, R7 ;  /* 0x00000006ff0c7819 */ /* 0x000fe40000011607 */
[----:B------:R-:W-:Y:S02]  /*3230*/  LOP3.LUT R23, R6, R23, RZ, 0xfc, !PT ;  /* 0x0000001706177212 */ /* 0x000fe400078efcff */
[----:B------:R-:W-:Y:S02]  /*3240*/  SHF.R.U32.HI R6, RZ, 0x6, R5 ;  /* 0x00000006ff067819 */ /* 0x000fe40000011605 */
[----:B------:R-:W-:Y:S02]  /*3250*/  LOP3.LUT R12, R12, 0x1, RZ, 0xc0, !PT ;  /* 0x000000010c0c7812 */ /* 0x000fe400078ec0ff */
[----:B------:R-:W-:-:S04]  /*3260*/  LOP3.LUT R6, R6, 0x1, RZ, 0xc0, !PT ;  /* 0x0000000106067812 */ /* 0x000fc800078ec0ff */
[----:B------:R-:W-:-:S04]  /*3270*/  IADD3 R25, PT, PT, R6, R25, R12 ;  /* 0x0000001906197210 */ /* 0x000fc80007ffe00c */
        /* <DEDUP_REMOVED lines=13> */
[----:B------:R-:W-:Y:S02]  /*3350*/  IADD3 R18, PT, PT, R15, R14, R12 ;  /* 0x0000000e0f127210 */ /* 0x000fe40007ffe00c */
[----:B------:R-:W-:Y:S02]  /*3360*/  LOP3.LUT R9, R9, 0x1, RZ, 0xc0, !PT ;  /* 0x0000000109097812 */ /* 0x000fe400078ec0ff */
[----:B------:R-:W-:-:S02]  /*3370*/  SHF.R.U32.HI R15, RZ, 0x7, R3 ;  /* 0x00000007ff0f7819 */ /* 0x000fc40000011603 */
[----:B------:R-:W-:Y:S02]  /*3380*/  IADD3 R18, PT, PT, R9, R18, R17 ;  /* 0x0000001209127210 */ /* 0x000fe40007ffe011 */
[----:B------:R-:W-:-:S04]  /*3390*/  LOP3.LUT R15, R15, 0x1, RZ, 0xc0, !PT ;  /* 0x000000010f0f7812 */ /* 0x000fc800078ec0ff */
[----:B------:R-:W-:Y:S01]  /*33a0*/  IADD3 R18, PT, PT, R15, R18, R8 ;  /* 0x000000120f127210 */ /* 0x000fe20007ffe008 */
[----:B------:R-:W-:Y:S01]  /*33b0*/  IMAD.MOV.U32 R8, RZ, RZ, 0x40 ;  /* 0x00000040ff087424 */ /* 0x000fe200078e00ff */
[----:B------:R-:W-:Y:S02]  /*33c0*/  IADD3 R25, PT, PT, R12, R15, R17 ;  /* 0x0000000f0c197210 */ /* 0x000fe40007ffe011 */
[--C-:B------:R-:W-:Y:S01]  /*33d0*/  SHF.R.U32.HI R12, RZ, 0x9, R3.reuse ;  /* 0x00000009ff0c7819 */ /* 0x100fe20000011603 */
[----:B------:R-:W-:Y:S01]  /*33e0*/  IMAD.IADD R18, R19, 0x1, R18 ;  /* 0x0000000113127824 */ /* 0x000fe200078e0212 */
[----:B------:R-:W-:Y:S02]  /*33f0*/  SHF.R.U32.HI R19, RZ, 0x8, R3 ;  /* 0x00000008ff137819 */ /* 0x000fe40000011603 */
[----:B------:R-:W-:Y:S02]  /*3400*/  LOP3.LUT R12, R12, 0x1, RZ, 0xc0, !PT ;  /* 0x000000010c0c7812 */ /* 0x000fe400078ec0ff */
[----:B------:R-:W-:-:S02]  /*3410*/  ISETP.NE.AND P1, PT, R18, 0x3, PT ;  /* 0x000000031200780c */ /* 0x000fc40003f25270 */
[----:B------:R-:W-:-:S11]  /*3420*/  LOP3.LUT R19, R19, 0x1, RZ, 0xc0, !PT ;  /* 0x0000000113137812 */ /* 0x000fd600078ec0ff */
[----:B------:R-:W-:Y:S02]  /*3430*/  @P1 ISETP.NE.U32.AND P0, PT, R6, 0x1, PT ;  /* 0x000000010600180c */ /* 0x000fe40003f05070 */
[----:B------:R-:W-:Y:S02]  /*3440*/  @P1 ISETP.NE.AND P2, PT, R18, 0x2, PT ;  /* 0x000000021200180c */ /* 0x000fe40003f45270 */
[----:B------:R-:W-:Y:S02]  /*3450*/  @P1 ISETP.NE.U32.AND.EX P0, PT, RZ, RZ, PT, P0 ;  /* 0x000000ffff00120c */ /* 0x000fe40003f05100 */
[----:B------:R-:W-:-:S04]  /*3460*/  @P1 SEL R18, RZ, 0x40, P2 ;  /* 0x00000040ff121807 */ /* 0x000fc80001000000 */
[----:B------:R-:W-:Y:S02]  /*3470*/  @P1 SEL R8, R18, RZ, !P0 ;  /* 0x000000ff12081207 */ /* 0x000fe40004000000 */
[----:B------:R-:W-:Y:S02]  /*3480*/  SHF.R.U32.HI R18, RZ, 0x8, R7 ;  /* 0x00000008ff127819 */ /* 0x000fe40000011607 */
[----:B------:R-:W-:Y:S02]  /*3490*/  LOP3.LUT R23, R8, R23, RZ, 0xfc, !PT ;  /* 0x0000001708177212 */ /* 0x000fe400078efcff */
[----:B------:R-:W-:Y:S02]  /*34a0*/  SHF.R.U32.HI R8, RZ, 0x8, R5 ;  /* 0x00000008ff087819 */ /* 0x000fe40000011605 */
[----:B------:R-:W-:Y:S02]  /*34b0*/  LOP3.LUT R18, R18, 0x1, RZ, 0xc0, !PT ;  /* 0x0000000112127812 */ /* 0x000fe400078ec0ff */
[----:B------:R-:W-:-:S02]  /*34c0*/  LOP3.LUT R8, R8, 0x1, RZ, 0xc0, !PT ;  /* 0x0000000108087812 */ /* 0x000fc400078ec0ff */
[--C-:B------:R-:W-:Y:S02]  /*34d0*/  IADD3 R17, PT, PT, R17, R19, R18.reuse ;  /* 0x0000001311117210 */ /* 0x100fe40007ffe012 */
[----:B------:R-:W-:-:S04]  /*34e0*/  IADD3 R25, PT, PT, R8, R25, R18 ;  /* 0x0000001908197210 */ /* 0x000fc80007ffe012 */
[----:B------:R-:W-:-:S05]  /*34f0*/  IADD3 R25, PT, PT, R19, R25, R6 ;  /* 0x0000001913197210 */ /* 0x000fca0007ffe006 */
[----:B------:R-:W-:Y:S02]  /*3500*/  IMAD.IADD R25, R14, 0x1, R25 ;  /* 0x000000010e197824 */ /* 0x000fe400078e0219 */
[----:B------:R-:W-:-:S03]  /*3510*/  IMAD.MOV.U32 R14, RZ, RZ, 0x80 ;  /* 0x00000080ff0e7424 */ /* 0x000fc600078e00ff */
[----:B------:R-:W-:-:S13]  /*3520*/  ISETP.NE.AND P1, PT, R25, 0x3, PT ;  /* 0x000000031900780c */ /* 0x000fda0003f25270 */
        /* <DEDUP_REMOVED lines=51> */
[----:B------:R-:W-:Y:S02]  /*3860*/  SHF.R.U32.HI R12, RZ, 0xc, R7 ;  /* 0x0000000cff0c7819 */ /* 0x000fe40000011607 */
[----:B------:R-:W-:Y:S02]  /*3870*/  LOP3.LUT R14, R14, 0x1, RZ, 0xc0, !PT ;  /* 0x000000010e0e7812 */ /* 0x000fe400078ec0ff */
        /* <DEDUP_REMOVED lines=10> */
[----:B------:R-:W-:-:S04]  /*3920*/  LOP3.LUT R6, R6, 0x1, RZ, 0xc0, !PT ;  /* 0x0000000106067812 */ /* 0x000fc800078ec0ff */
[----:B------:R-:W-:-:S04]  /*3930*/  IADD3 R25, PT, PT, R6, R25, R12 ;  /* 0x0000001906197210 */ /* 0x000fc80007ffe00c */
        /* <DEDUP_REMOVED lines=209> */
[----:B------:R-:W-:Y:S02]  /*4650*/  LOP3.LUT R23, R21, R20, RZ, 0xfc, !PT ;  /* 0x0000001415177212 */ /* 0x000fe400078efcff */
[----:B------:R-:W-:-:S02]  /*4660*/  @P1 SEL R25, R6, RZ, !P0 ;  /* 0x000000ff06191207 */ /* 0x000fc40004000000 */
[----:B------:R-:W-:Y:S02]  /*4670*/  SHF.R.U32.HI R21, RZ, 0x18, R5 ;  /* 0x00000018ff157819 */ /* 0x000fe40000011605 */
[----:B------:R-:W-:Y:S02]  /*4680*/  SHF.R.U32.HI R6, RZ, 0x18, R7 ;  /* 0x00000018ff067819 */ /* 0x000fe40000011607 */
[----:B------:R-:W-:Y:S02]  /*4690*/  LOP3.LUT R21, R21, 0x1, RZ, 0xc0, !PT ;  /* 0x0000000115157812 */ /* 0x000fe400078ec0ff */
[----:B------:R-:W-:Y:S02]  /*46a0*/  LOP3.LUT R6, R6, 0x1, RZ, 0xc0, !PT ;  /* 0x0000000106067812 */ /* 0x000fe400078ec0ff */
[----:B------:R-:W-:Y:S02]  /*46b0*/  LOP3.LUT R23, R22, R23, RZ, 0xfc, !PT ;  /* 0x0000001716177212 */ /* 0x000fe400078efcff */
[----:B------:R-:W-:-:S02]  /*46c0*/  IADD3 R14, PT, PT, R21, R14, R6 ;  /* 0x0000000e150e7210 */ /* 0x000fc40007ffe006 */
[----:B------:R-:W-:Y:S02]  /*46d0*/  IADD3 R20, PT, PT, R17, R12, R6 ;  /* 0x0000000c11147210 */ /* 0x000fe40007ffe006 */
[----:B------:R-:W-:Y:S01]  /*46e0*/  IADD3 R14, PT, PT, R12, R14, R9 ;  /* 0x0000000e0c0e7210 */ /* 0x000fe20007ffe009 */
[----:B------:R-:W-:Y:S01]  /*46f0*/  IMAD.MOV.U32 R9, RZ, RZ, 0x800000 ;  /* 0x00800000ff097424 */ /* 0x000fe200078e00ff */
[----:B------:R-:W-:Y:S02]  /*4700*/  SHF.R.U32.HI R17, RZ, 0x19, R3 ;  /* 0x00000019ff117819 */ /* 0x000fe40000011603 */
[----:B------:R-:W-:Y:S01]  /*4710*/  LOP3.LUT R23, R2, R23, RZ, 0xfc, !PT ;  /* 0x0000001702177212 */ /* 0x000fe200078efcff */
[----:B------:R-:W-:Y:S01]  /*4720*/  IMAD.IADD R14, R15, 0x1, R14 ;  /* 0x000000010f0e7824 */ /* 0x000fe200078e020e */
[----:B------:R-:W-:Y:S02]  /*4730*/  SHF.R.U32.HI R15, RZ, 0x19, R7 ;  /* 0x00000019ff0f7819 */ /* 0x000fe40000011607 */
[----:B------:R-:W-:-:S02]  /*4740*/  LOP3.LUT R17, R17, 0x1, RZ, 0xc0, !PT ;  /* 0x0000000111117812 */ /* 0x000fc400078ec0ff */
[----:B------:R-:W-:Y:S02]  /*4750*/  ISETP.NE.AND P1, PT, R14, 0x3, PT ;  /* 0x000000030e00780c */ /* 0x000fe40003f25270 */
[----:B------:R-:W-:Y:S02]  /*4760*/  LOP3.LUT R15, R15, 0x1, RZ, 0xc0, !PT ;  /* 0x000000010f0f7812 */ /* 0x000fe400078ec0ff */
[----:B------:R-:W-:Y:S02]  /*4770*/  SHF.R.U32.HI R2, RZ, 0x1b, R5 ;  /* 0x0000001bff027819 */ /* 0x000fe40000011605 */
[----:B------:R-:W-:Y:S02]  /*4780*/  IADD3 R22, PT, PT, R6, R17, R15 ;  /* 0x0000001106167210 */ /* 0x000fe40007ffe00f */
[----:B------:R-:W-:Y:S02]  /*4790*/  SHF.R.U32.HI R6, RZ, 0x1a, R3 ;  /* 0x0000001aff067819 */ /* 0x000fe40000011603 */
[----:B------:R-:W-:-:S02]  /*47a0*/  LOP3.LUT R2, R2, 0x1, RZ, 0xc0, !PT ;  /* 0x0000000102027812 */ /* 0x000fc400078ec0ff */
[----:B------:R-:W-:Y:S02]  /*47b0*/  LOP3.LUT R6, R6, 0x1, RZ, 0xc0, !PT ;  /* 0x0000000106067812 */ /* 0x000fe400078ec0ff */
[----:B------:R-:W-:Y:S02]  /*47c0*/  @P1 ISETP.NE.U32.AND P0, PT, R18, 0x1, PT ;  /* 0x000000011200180c */ /* 0x000fe40003f05070 */
[----:B------:R-:W-:Y:S02]  /*47d0*/  @P1 ISETP.NE.AND P2, PT, R14, 0x2, PT ;  /* 0x000000020e00180c */ /* 0x000fe40003f45270 */
[----:B------:R-:W-:Y:S02]  /*47e0*/  @P1 ISETP.NE.U32.AND.EX P0, PT, RZ, RZ, PT, P0 ;  /* 0x000000ffff00120c */ /* 0x000fe40003f05100 */
[----:B------:R-:W-:Y:S02]  /*47f0*/  @P1 SEL R14, RZ, 0x800000, P2 ;  /* 0x00800000ff0e1807 */ /* 0x000fe40001000000 */
[----:B------:R-:W-:-:S02]  /*4800*/  LOP3.LUT R23, R4, R23, RZ, 0xfc, !PT ;  /* 0x0000001704177212 */ /* 0x000fc400078efcff */
[----:B------:R-:W-:Y:S02]  /*4810*/  @P1 SEL R9, R14, RZ, !P0 ;  /* 0x000000ff0e091207 */ /* 0x000fe40004000000 */
[----:B------:R-:W-:Y:S02]  /*4820*/  LOP3.LUT R14, R25, R8, RZ, 0xfc, !PT ;  /* 0x00000008190e7212 */ /* 0x000fe400078efcff */
[----:B------:R-:W-:Y:S02]  /*4830*/  SHF.R.U32.HI R8, RZ, 0x19, R5 ;  /* 0x00000019ff087819 */ /* 0x000fe40000011605 */
[----:B------:R-:W-:Y:S02]  /*4840*/  SHF.R.U32.HI R4, RZ, 0x1c, R7 ;  /* 0x0000001cff047819 */ /* 0x000fe40000011607 */
[----:B------:R-:W-:Y:S02]  /*4850*/  LOP3.LUT R8, R8, 0x1, RZ, 0xc0, !PT ;  /* 0x0000000108087812 */ /* 0x000fe400078ec0ff */
[----:B------:R-:W-:-:S02]  /*4860*/  LOP3.LUT R4, R4, 0x1, RZ, 0xc0, !PT ;  /* 0x0000000104047812 */ /* 0x000fc400078ec0ff */
[----:B------:R-:W-:Y:S02]  /*4870*/  IADD3 R20, PT, PT, R8, R20, R15 ;  /* 0x0000001408147210 */ /* 0x000fe40007ffe00f */
[----:B------:R-:W-:Y:S02]  /*4880*/  LOP3.LUT R23, R16, R23, RZ, 0xfc, !PT ;  /* 0x0000001710177212 */ /* 0x000fe400078efcff */
[----:B------:R-:W-:Y:S01]  /*4890*/  IADD3 R20, PT, PT, R17, R20, R18 ;  /* 0x0000001411147210 */ /* 0x000fe20007ffe012 */
[----:B------:R-:W-:Y:S01]  /*48a0*/  IMAD.MOV.U32 R18, RZ, RZ, 0x1000000 ;  /* 0x01000000ff127424 */ /* 0x000fe200078e00ff */
[----:B------:R-:W-:Y:S02]  /*48b0*/  LOP3.LUT R23, R23, UR4, RZ, 0xfc, !PT ;  /* 0x0000000417177c12 */ /* 0x000fe4000f8efcff */
[----:B------:R-:W-:Y:S01]  /*48c0*/  SHF.R.U32.HI R16, RZ, 0x1d, R5 ;  /* 0x0000001dff107819 */ /* 0x000fe20000011605 */
[----:B------:R-:W-:Y:S01]  /*48d0*/  IMAD.IADD R20, R19, 0x1, R20 ;  /* 0x0000000113147824 */ /* 0x000fe200078e0214 */
[----:B------:R-:W-:-:S02]  /*48e0*/  LOP3.LUT R23, R23, UR4, RZ, 0xfc, !PT ;  /* 0x0000000417177c12 */ /* 0x000fc4000f8efcff */
[----:B------:R-:W-:Y:S02]  /*48f0*/  LOP3.LUT R16, R16, 0x1, RZ, 0xc0, !PT ;  /* 0x0000000110107812 */ /* 0x000fe400078ec0ff */
[----:B------:R-:W-:Y:S02]  /*4900*/  ISETP.NE.AND P1, PT, R20, 0x3, PT ;  /* 0x000000031400780c */ /* 0x000fe40003f25270 */
[----:B------:R-:W-:Y:S02]  /*4910*/  LOP3.LUT R23, R23, UR4, RZ, 0xfc, !PT ;  /* 0x0000000417177c12 */ /* 0x000fe4000f8efcff */
[----:B------:R-:W-:Y:S02]  /*4920*/  LOP3.LUT R9, R9, R14, RZ, 0xfc, !PT ;  /* 0x0000000e09097212 */ /* 0x000fe400078efcff */
[----:B------:R-:W-:Y:S02]  /*4930*/  LOP3.LUT R23, R23, UR4, RZ, 0xfc, !PT ;  /* 0x0000000417177c12 */ /* 0x000fe4000f8efcff */
[----:B------:R-:W-:-:S02]  /*4940*/  SHF.R.U32.HI R14, RZ, 0x1e, R5 ;  /* 0x0000001eff0e7819 */ /* 0x000fc40000011605 */
[----:B------:R-:W-:Y:S02]  /*4950*/  LOP3.LUT R23, R23, UR4, RZ, 0xfc, !PT ;  /* 0x0000000417177c12 */ /* 0x000fe4000f8efcff */
[----:B------:R-:W-:Y:S02]  /*4960*/  LOP3.LUT R14, R14, 0x1, RZ, 0xc0, !PT ;  /* 0x000000010e0e7812 */ /* 0x000fe400078ec0ff */
[----:B------:R-:W-:Y:S02]  /*4970*/  @P1 ISETP.NE.U32.AND P0, PT, R21, 0x1, PT ;  /* 0x000000011500180c */ /* 0x000fe40003f05070 */
[----:B------:R-:W-:Y:S02]  /*4980*/  @P1 ISETP.NE.AND P2, PT, R20, 0x2, PT ;  /* 0x000000021400180c */ /* 0x000fe40003f45270 */
[----:B------:R-:W-:Y:S02]  /*4990*/  @P1 ISETP.NE.U32.AND.EX P0, PT, RZ, RZ, PT, P0 ;  /* 0x000000ffff00120c */ /* 0x000fe40003f05100 */
[----:B------:R-:W-:-:S02]  /*49a0*/  @P1 SEL R19, RZ, 0x1000000, P2 ;  /* 0x01000000ff131807 */ /* 0x000fc40001000000 */
[----:B------:R-:W-:Y:S02]  /*49b0*/  SHF.R.U32.HI R20, RZ, 0x1a, R7 ;  /* 0x0000001aff147819 */ /* 0x000fe40000011607 */
[----:B------:R-:W-:Y:S02]  /*49c0*/  @P1 SEL R18, R19, RZ, !P0 ;  /* 0x000000ff13121207 */ /* 0x000fe40004000000 */
[----:B------:R-:W-:Y:S02]  /*49d0*/  SHF.R.U32.HI R19, RZ, 0x1a, R5 ;  /* 0x0000001aff137819 */ /* 0x000fe40000011605 */
[----:B------:R-:W-:Y:S02]  /*49e0*/  LOP3.LUT R20, R20, 0x1, RZ, 0xc0, !PT ;  /* 0x0000000114147812 */ /* 0x000fe400078ec0ff */
[----:B------:R-:W-:Y:S02]  /*49f0*/  LOP3.LUT R19, R19, 0x1, RZ, 0xc0, !PT ;  /* 0x0000000113137812 */ /* 0x000fe400078ec0ff */
[----:B------:R-:W-:-:S02]  /*4a00*/  LOP3.LUT R23, R23, UR4, RZ, 0xfc, !PT ;  /* 0x0000000417177c12 */ /* 0x000fc4000f8efcff */
[--C-:B------:R-:W-:Y:S02]  /*4a10*/  IADD3 R22, PT, PT, R19, R22, R20.reuse ;  /* 0x0000001613167210 */ /* 0x100fe40007ffe014 */
[----:B------:R-:W-:Y:S02]  /*4a20*/  LOP3.LUT R24, R23, UR4, RZ, 0xfc, !PT ;  /* 0x0000000417187c12 */ /* 0x000fe4000f8efcff */
[----:B------:R-:W-:Y:S02]  /*4a30*/  IADD3 R21, PT, PT, R6, R22, R21 ;  /* 0x0000001606157210 */ /* 0x000fe40007ffe015 */
[----:B------:R-:W-:Y:S02]  /*4a40*/  IADD3 R22, PT, PT, R15, R6, R20 ;  /* 0x000000060f167210 */ /* 0x000fe40007ffe014 */
[----:B------:R-:W-:Y:S01]  /*4a50*/  SHF.R.U32.HI R15, RZ, 0x1b, R3 ;  /* 0x0000001bff0f7819 */ /* 0x000fe20000011603 */
[----:B------:R-:W-:Y:S01]  /*4a60*/  IMAD.IADD R21, R12, 0x1, R21 ;  /* 0x000000010c157824 */ /* 0x000fe200078e0215 */
[----:B------:R-:W-:Y:S01]  /*4a70*/  LOP3.LUT R24, R24, UR4, RZ, 0xfc, !PT ;  /* 0x0000000418187c12 */ /* 0x000fe2000f8efcff */
[----:B------:R-:W-:Y:S01]  /*4a80*/  IMAD.MOV.U32 R12, RZ, RZ, 0x2000000 ;  /* 0x02000000ff0c7424 */ /* 0x000fe200078e00ff */
[----:B------:R-:W-:-:S02]  /*4a90*/  LOP3.LUT R15, R15, 0x1, RZ, 0xc0, !PT ;  /* 0x000000010f0f7812 */ /* 0x000fc400078ec0ff */
[----:B------:R-:W-:Y:S02]  /*4aa0*/  ISETP.NE.AND P1, PT, R21, 0x3, PT ;  /* 0x000000031500780c */ /* 0x000fe40003f25270 */
[----:B------:R-:W-:Y:S02]  /*4ab0*/  LOP3.LUT R24, R24, UR4, RZ, 0xfc, !PT ;  /* 0x0000000418187c12 */ /* 0x000fe4000f8efcff */
[----:B------:R-:W-:Y:S02]  /*4ac0*/  SHF.R.U32.HI R23, RZ, 0x1e, R7 ;  /* 0x0000001eff177819 */ /* 0x000fe40000011607 */
[----:B------:R-:W-:Y:S02]  /*4ad0*/  LOP3.LUT R24, R24, UR4, RZ, 0xfc, !PT ;  /* 0x0000000418187c12 */ /* 0x000fe4000f8efcff */
[----:B------:R-:W-:Y:S02]  /*4ae0*/  LOP3.LUT R9, R18, R9, RZ, 0xfc, !PT ;  /* 0x0000000912097212 */ /* 0x000fe400078efcff */
[----:B------:R-:W-:-:S03]  /*4af0*/  LOP3.LUT R24, R24, UR4, RZ, 0xfc, !PT ;  /* 0x0000000418187c12 */ /* 0x000fc6000f8efcff */
[----:B------:R-:W-:Y:S02]  /*4b00*/  @P1 ISETP.NE.U32.AND P0, PT, R8, 0x1, PT ;  /* 0x000000010800180c */ /* 0x000fe40003f05070 */
[----:B------:R-:W-:Y:S02]  /*4b10*/  @P1 ISETP.NE.AND P2, PT, R21, 0x2, PT ;  /* 0x000000021500180c */ /* 0x000fe40003f45270 */
[----:B------:R-:W-:Y:S02]  /*4b20*/  @P1 ISETP.NE.U32.AND.EX P0, PT, RZ, RZ, PT, P0 ;  /* 0x000000ffff00120c */ /* 0x000fe40003f05100 */
[----:B------:R-:W-:Y:S02]  /*4b30*/  @P1 SEL R21, RZ, 0x2000000, P2 ;  /* 0x02000000ff151807 */ /* 0x000fe40001000000 */
[----:B------:R-:W-:Y:S02]  /*4b40*/  LOP3.LUT R24, R24, UR4, RZ, 0xfc, !PT ;  /* 0x0000000418187c12 */ /* 0x000fe4000f8efcff */
[----:B------:R-:W-:-:S02]  /*4b50*/  @P1 SEL R12, R21, RZ, !P0 ;  /* 0x000000ff150c1207 */ /* 0x000fc40004000000 */
[----:B------:R-:W-:Y:S02]  /*4b60*/  SHF.R.U32.HI R21, RZ, 0x1b, R7 ;  /* 0x0000001bff157819 */ /* 0x000fe40000011607 */
[----:B------:R-:W-:Y:S02]  /*4b70*/  LOP3.LUT R24, R24, UR4, RZ, 0xfc, !PT ;  /* 0x0000000418187c12 */ /* 0x000fe4000f8efcff */
[----:B------:R-:W-:Y:S02]  /*4b80*/  LOP3.LUT R21, R21, 0x1, RZ, 0xc0, !PT ;  /* 0x0000000115157812 */ /* 0x000fe400078ec0ff */
[----:B------:R-:W-:Y:S02]  /*4b90*/  LOP3.LUT R24, R24, UR4, RZ, 0xfc, !PT ;  /* 0x0000000418187c12 */ /* 0x000fe4000f8efcff */
[----:B------:R-:W-:Y:S02]  /*4ba0*/  IADD3 R22, PT, PT, R2, R22, R21 ;  /* 0x0000001602167210 */ /* 0x000fe40007ffe015 */
[----:B------:R-:W-:-:S02]  /*4bb0*/  LOP3.LUT R24, R24, UR4, RZ, 0xfc, !PT ;  /* 0x0000000418187c12 */ /* 0x000fc4000f8efcff */
[----:B------:R-:W-:Y:S01]  /*4bc0*/  IADD3 R22, PT, PT, R15, R22, R8 ;  /* 0x000000160f167210 */ /* 0x000fe20007ffe008 */
[----:B------:R-:W-:Y:S01]  /*4bd0*/  IMAD.MOV.U32 R8, RZ, RZ, 0x4000000 ;  /* 0x04000000ff087424 */ /* 0x000fe200078e00ff */
[----:B------:R-:W-:Y:S02]  /*4be0*/  LOP3.LUT R24, R24, UR4, RZ, 0xfc, !PT ;  /* 0x0000000418187c12 */ /* 0x000fe4000f8efcff */
[----:B------:R-:W-:Y:S01]  /*4bf0*/  LOP3.LUT R9, R12, R9, RZ, 0xfc, !PT ;  /* 0x000000090c097212 */ /* 0x000fe200078efcff */
[----:B------:R-:W-:Y:S01]  /*4c00*/  IMAD.IADD R22, R17, 0x1, R22 ;  /* 0x0000000111167824 */ /* 0x000fe200078e0216 */
[----:B------:R-:W-:-:S04]  /*4c10*/  LOP3.LUT R24, R24, UR4, RZ, 0xfc, !PT ;  /* 0x0000000418187c12 */ /* 0x000fc8000f8efcff */
[----:B------:R-:W-:Y:S02]  /*4c20*/  ISETP.NE.AND P1, PT, R22, 0x3, PT ;  /* 0x000000031600780c */ /* 0x000fe40003f25270 */
[----:B------:R-:W-:-:S04]  /*4c30*/  LOP3.LUT R24, R24, UR4, RZ, 0xfc, !PT ;  /* 0x0000000418187c12 */ /* 0x000fc8000f8efcff */
[----:B------:R-:W-:-:S04]  /*4c40*/  LOP3.LUT R24, R24, UR4, RZ, 0xfc, !PT ;  /* 0x0000000418187c12 */ /* 0x000fc8000f8efcff */
[----:B------:R-:W-:-:S03]  /*4c50*/  LOP3.LUT R24, R24, UR4, RZ, 0xfc, !PT ;  /* 0x0000000418187c12 */ /* 0x000fc6000f8efcff */
[----:B------:R-:W-:Y:S02]  /*4c60*/  @P1 ISETP.NE.U32.AND P0, PT, R19, 0x1, PT ;  /* 0x000000011300180c */ /* 0x000fe40003f05070 */
[----:B------:R-:W-:Y:S02]  /*4c70*/  @P1 ISETP.NE.AND P2, PT, R22, 0x2, PT ;  /* 0x000000021600180c */ /* 0x000fe40003f45270 */
[----:B------:R-:W-:Y:S02]  /*4c80*/  @P1 ISETP.NE.U32.AND.EX P0, PT, RZ, RZ, PT, P0 ;  /* 0x000000ffff00120c */ /* 0x000fe40003f05100 */
[----:B------:R-:W-:Y:S02]  /*4c90*/  @P1 SEL R17, RZ, 0x4000000, P2 ;  /* 0x04000000ff111807 */ /* 0x000fe40001000000 */
[----:B------:R-:W-:Y:S02]  /*4ca0*/  IADD3 R22, PT, PT, R20, R15, R21 ;  /* 0x0000000f14167210 */ /* 0x000fe40007ffe015 */
[----:B------:R-:W-:-:S02]  /*4cb0*/  @P1 SEL R8, R17, RZ, !P0 ;  /* 0x000000ff11081207 */ /* 0x000fc40004000000 */
[----:B------:R-:W-:Y:S02]  /*4cc0*/  SHF.R.U32.HI R17, RZ, 0x1c, R5 ;  /* 0x0000001cff117819 */ /* 0x000fe40000011605 */
[----:B------:R-:W-:Y:S02]  /*4cd0*/  SHF.R.U32.HI R20, RZ, 0x1c, R3 ;  /* 0x0000001cff147819 */ /* 0x000fe40000011603 */
[----:B------:R-:W-:Y:S02]  /*4ce0*/  LOP3.LUT R17, R17, 0x1, RZ, 0xc0, !PT ;  /* 0x0000000111117812 */ /* 0x000fe400078ec0ff */
[----:B------:R-:W-:Y:S02]  /*4cf0*/  LOP3.LUT R20, R20, 0x1, RZ, 0xc0, !PT ;  /* 0x0000000114147812 */ /* 0x000fe400078ec0ff */
[----:B------:R-:W-:Y:S02]  /*4d00*/  IADD3 R22, PT, PT, R17, R22, R4 ;  /* 0x0000001611167210 */ /* 0x000fe40007ffe004 */
[----:B------:R-:W-:-:S02]  /*4d10*/  SHF.R.U32.HI R5, RZ, 0x1f, R5 ;  /* 0x0000001fff057819 */ /* 0x000fc40000011605 */
[----:B------:R-:W-:Y:S02]  /*4d20*/  IADD3 R19, PT, PT, R20, R22, R19 ;  /* 0x0000001614137210 */ /* 0x000fe40007ffe013 */
[----:B------:R-:W-:Y:S02]  /*4d30*/  IADD3 R22, PT, PT, R21, R20, R4 ;  /* 0x0000001415167210 */ /* 0x000fe40007ffe004 */
[----:B------:R-:W-:Y:S01]  /*4d40*/  SHF.R.U32.HI R21, RZ, 0x1d, R3 ;  /* 0x0000001dff157819 */ /* 0x000fe20000011603 */
[----:B------:R-:W-:Y:S01]  /*4d50*/  IMAD.IADD R19, R6, 0x1, R19 ;  /* 0x0000000106137824 */ /* 0x000fe200078e0213 */
[----:B------:R-:W-:Y:S01]  /*4d60*/  LOP3.LUT R24, R24, UR4, RZ, 0xfc, !PT ;  /* 0x0000000418187c12 */ /* 0x000fe2000f8efcff */
[----:B------:R-:W-:Y:S01]  /*4d70*/  IMAD.MOV.U32 R6, RZ, RZ, 0x8000000 ;  /* 0x08000000ff067424 */ /* 0x000fe200078e00ff */
[----:B------:R-:W-:Y:S02]  /*4d80*/  LOP3.LUT R21, R21, 0x1, RZ, 0xc0, !PT ;  /* 0x0000000115157812 */ /* 0x000fe400078ec0ff */
[----:B------:R-:W-:-:S02]  /*4d90*/  ISETP.NE.AND P1, PT, R19, 0x3, PT ;  /* 0x000000031300780c */ /* 0x000fc40003f25270 */
[----:B------:R-:W-:Y:S02]  /*4da0*/  LOP3.LUT R24, R24, UR4, RZ, 0xfc, !PT ;  /* 0x0000000418187c12 */ /* 0x000fe4000f8efcff */
[----:B------:R-:W-:Y:S02]  /*4db0*/  LOP3.LUT R9, R8, R9, RZ, 0xfc, !PT ;  /* 0x0000000908097212 */ /* 0x000fe400078efcff */
[----:B------:R-:W-:-:S04]  /*4dc0*/  LOP3.LUT R24, R24, UR4, RZ, 0xfc, !PT ;  /* 0x0000000418187c12 */ /* 0x000fc8000f8efcff */
        /* <DEDUP_REMOVED lines=12> */
[----:B------:R-:W-:-:S02]  /*4e90*/  LOP3.LUT R9, R6, R9, RZ, 0xfc, !PT ;  /* 0x0000000906097212 */ /* 0x000fc400078efcff */
[----:B------:R-:W-:Y:S01]  /*4ea0*/  IADD3 R22, PT, PT, R21, R22, R2 ;  /* 0x0000001615167210 */ /* 0x000fe20007ffe002 */
[----:B------:R-:W-:Y:S01]  /*4eb0*/  IMAD.MOV.U32 R2, RZ, RZ, 0x10000000 ;  /* 0x10000000ff027424 */ /* 0x000fe200078e00ff */
[----:B------:R-:W-:-:S03]  /*4ec0*/  LOP3.LUT R24, R24, UR4, RZ, 0xfc, !PT ;  /* 0x0000000418187c12 */ /* 0x000fc6000f8efcff */
[----:B------:R-:W-:Y:S01]  /*4ed0*/  IMAD.IADD R22, R15, 0x1, R22 ;  /* 0x000000010f167824 */ /* 0x000fe200078e0216 */
[--C-:B------:R-:W-:Y:S02]  /*4ee0*/  SHF.R.U32.HI R15, RZ, 0x1e, R3.reuse ;  /* 0x0000001eff0f7819 */ /* 0x100fe40000011603 */
[----:B------:R-:W-:Y:S02]  /*4ef0*/  SHF.R.U32.HI R3, RZ, 0x1f, R3 ;  /* 0x0000001fff037819 */ /* 0x000fe40000011603 */
[----:B------:R-:W-:Y:S02]  /*4f00*/  ISETP.NE.AND P1, PT, R22, 0x3, PT ;  /* 0x000000031600780c */ /* 0x000fe40003f25270 */
[----:B------:R-:W-:-:S04]  /*4f10*/  LOP3.LUT R24, R24, UR4, RZ, 0xfc, !PT ;  /* 0x0000000418187c12 */ /* 0x000fc8000f8efcff */
[----:B------:R-:W-:-:S04]  /*4f20*/  LOP3.LUT R24, R24, UR4, RZ, 0xfc, !PT ;  /* 0x0000000418187c12 */ /* 0x000fc8000f8efcff */
[----:B------:R-:W-:-:S03]  /*4f30*/  LOP3.LUT R24, R24, UR4, RZ, 0xfc, !PT ;  /* 0x0000000418187c12 */ /* 0x000fc6000f8efcff */
[----:B------:R-:W-:Y:S02]  /*4f40*/  @P1 ISETP.NE.AND P2, PT, R22, 0x2, PT ;  /* 0x000000021600180c */ /* 0x000fe40003f45270 */
[----:B------:R-:W-:Y:S02]  /*4f50*/  @P1 ISETP.NE.U32.AND P0, PT, R17, 0x1, PT ;  /* 0x000000011100180c */ /* 0x000fe40003f05070 */
[----:B------:R-:W-:Y:S02]  /*4f60*/  @P1 SEL R22, RZ, 0x10000000, P2 ;  /* 0x10000000ff161807 */ /* 0x000fe40001000000 */
[----:B------:R-:W-:-:S04]  /*4f70*/  @P1 ISETP.NE.U32.AND.EX P0, PT, RZ, RZ, PT, P0 ;  /* 0x000000ffff00120c */ /* 0x000fc80003f05100 */
[----:B------:R-:W-:Y:S02]  /*4f80*/  @P1 SEL R2, R22, RZ, !P0 ;  /* 0x000000ff16021207 */ /* 0x000fe40004000000 */
[----:B------:R-:W-:Y:S02]  /*4f90*/  SHF.R.U32.HI R22, RZ, 0x1f, R7 ;  /* 0x0000001fff167819 */ /* 0x000fe40000011607 */
[----:B------:R-:W-:Y:S02]  /*4fa0*/  LOP3.LUT R7, R23, 0x1, RZ, 0xc0, !PT ;  /* 0x0000000117077812 */ /* 0x000fe400078ec0ff */
[----:B------:R-:W-:Y:S02]  /*4fb0*/  IADD3 R23, PT, PT, R4, R21, R19 ;  /* 0x0000001504177210 */ /* 0x000fe40007ffe013 */
[----:B------:R-:W-:Y:S02]  /*4fc0*/  LOP3.LUT R4, R15, 0x1, RZ, 0xc0, !PT ;  /* 0x000000010f047812 */ /* 0x000fe400078ec0ff */
[----:B------:R-:W-:-:S02]  /*4fd0*/  IADD3 R23, PT, PT, R14, R23, R7 ;  /* 0x000000170e177210 */ /* 0x000fc40007ffe007 */
[----:B------:R-:W-:Y:S02]  /*4fe0*/  IADD3 R19, PT, PT, R19, R4, R7 ;  /* 0x0000000413137210 */ /* 0x000fe40007ffe007 */
[----:B------:R-:W-:Y:S02]  /*4ff0*/  IADD3 R7, PT, PT, R7, R3, R22 ;  /* 0x0000000307077210 */ /* 0x000fe40007ffe016 */
[----:B------:R-:W-:Y:S02]  /*5000*/  IADD3 R23, PT, PT, R4, R23, R17 ;  /* 0x0000001704177210 */ /* 0x000fe40007ffe011 */
[----:B------:R-:W-:Y:S02]  /*5010*/  IADD3 R7, PT, PT, R13, R7, R10 ;  /* 0x000000070d077210 */ /* 0x000fe40007ffe00a */
[----:B------:R-:W-:Y:S01]  /*5020*/  IADD3 R19, PT, PT, R5, R19, R22 ;  /* 0x0000001305137210 */ /* 0x000fe20007ffe016 */
[----:B------:R-:W-:Y:S01]  /*5030*/  IMAD.IADD R20, R20, 0x1, R23 ;  /* 0x0000000114147824 */ /* 0x000fe200078e0217 */
[----:B------:R-:W-:-:S02]  /*5040*/  IADD3 R7, PT, PT, R11, R7, R14 ;  /* 0x000000070b077210 */ /* 0x000fc40007ffe00e */
[----:B------:R-:W-:Y:S01]  /*5050*/  IADD3 R22, PT, PT, R3, R19, R16 ;  /* 0x0000001303167210 */ /* 0x000fe20007ffe010 */
[----:B------:R-:W-:Y:S01]  /*5060*/  IMAD.MOV.U32 R3, RZ, RZ, 0x20000000 ;  /* 0x20000000ff037424 */ /* 0x000fe200078e00ff */
[----:B------:R-:W-:Y:S01]  /*5070*/  ISETP.NE.AND P6, PT, R20, 0x3, PT ;  /* 0x000000031400780c */ /* 0x000fe20003fc5270 */
[----:B------:R-:W-:Y:S01]  /*5080*/  IMAD.IADD R7, R4, 0x1, R7 ;  /* 0x0000000104077824 */ /* 0x000fe200078e0207 */
[----:B------:R-:W-:Y:S01]  /*5090*/  LOP3.LUT R6, R2, R9, RZ, 0xfc, !PT ;  /* 0x0000000902067212 */ /* 0x000fe200078efcff */
[----:B------:R-:W-:Y:S02]  /*50a0*/  IMAD.IADD R22, R21, 0x1, R22 ;  /* 0x0000000115167824 */ /* 0x000fe400078e0216 */
[----:B------:R-:W-:Y:S01]  /*50b0*/  IMAD.MOV.U32 R2, RZ, RZ, -0x80000000 ;  /* 0x80000000ff027424 */ /* 0x000fe200078e00ff */
[----:B------:R-:W-:Y:S02]  /*50c0*/  ISETP.NE.AND P2, PT, R7, 0x3, PT ;  /* 0x000000030700780c */ /* 0x000fe40003f45270 */
[----:B------:R-:W-:-:S05]  /*50d0*/  ISETP.NE.AND P3, PT, R22, 0x3, PT ;  /* 0x000000031600780c */ /* 0x000fca0003f65270 */
[----:B------:R-:W-:Y:S02]  /*50e0*/  @P6 ISETP.NE.AND P5, PT, R20, 0x2, PT ;  /* 0x000000021400680c */ /* 0x000fe40003fa5270 */
[----:B------:R-:W-:Y:S02]  /*50f0*/  @P6 ISETP.NE.U32.AND P1, PT, R16, 0x1, PT ;  /* 0x000000011000680c */ /* 0x000fe40003f25070 */
[----:B------:R-:W-:Y:S02]  /*5100*/  @P6 SEL R4, RZ, 0x20000000, P5 ;  /* 0x20000000ff046807 */ /* 0x000fe40002800000 */
[----:B------:R-:W-:Y:S02]  /*5110*/  @P6 ISETP.NE.U32.AND.EX P1, PT, RZ, RZ, PT, P1 ;  /* 0x000000ffff00620c */ /* 0x000fe40003f25110 */
[----:B------:R-:W-:Y:S02]  /*5120*/  @P2 LOP3.LUT R5, R5, 0x1, RZ, 0xc0, !PT ;  /* 0x0000000105052812 */ /* 0x000fe400078ec0ff */
[----:B------:R-:W-:-:S02]  /*5130*/  @P6 SEL R3, R4, RZ, !P1 ;  /* 0x000000ff04036207 */ /* 0x000fc40004800000 */
[----:B------:R-:W-:Y:S02]  /*5140*/  @P2 ISETP.NE.U32.AND P1, PT, R5, 0x1, PT ;  /* 0x000000010500280c */ /* 0x000fe40003f25070 */
[----:B------:R-:W0:Y:S01]  /*5150*/  LDC.64 R4, c[0x0][0x388] ;  /* 0x0000e200ff047b82 */ /* 0x000e220000000a00 */
[----:B------:R-:W-:Y:S02]  /*5160*/  @P3 ISETP.NE.AND P4, PT, R22, 0x2, PT ;  /* 0x000000021600380c */ /* 0x000fe40003f85270 */
[----:B------:R-:W-:Y:S02]  /*5170*/  @P3 ISETP.NE.U32.AND P0, PT, R14, 0x1, PT ;  /* 0x000000010e00380c */ /* 0x000fe40003f05070 */
[----:B------:R-:W-:Y:S02]  /*5180*/  @P3 SEL R8, RZ, 0x40000000, P4 ;  /* 0x40000000ff083807 */ /* 0x000fe40002000000 */
[----:B------:R-:W-:Y:S02]  /*5190*/  @P3 ISETP.NE.U32.AND.EX P0, PT, RZ, RZ, PT, P0 ;  /* 0x000000ffff00320c */ /* 0x000fe40003f05100 */
[----:B------:R-:W-:Y:S01]  /*51a0*/  @P2 ISETP.NE.AND P5, PT, R7, 0x2, PT ;  /* 0x000000020700280c */ /* 0x000fe20003fa5270 */
[----:B------:R-:W-:Y:S01]  /*51b0*/  IMAD.MOV.U32 R7, RZ, RZ, 0x40000000 ;  /* 0x40000000ff077424 */ /* 0x000fe200078e00ff */
[----:B------:R-:W-:-:S02]  /*51c0*/  @P3 SEL R7, R8, RZ, !P0 ;  /* 0x000000ff08073207 */ /* 0x000fc40004000000 */
[----:B------:R-:W-:Y:S02]  /*51d0*/  @P2 SEL R8, RZ, 0x80000000, P5 ;  /* 0x80000000ff082807 */ /* 0x000fe40002800000 */
[----:B------:R-:W-:Y:S02]  /*51e0*/  @P2 ISETP.NE.U32.AND.EX P0, PT, RZ, RZ, PT, P1 ;  /* 0x000000ffff00220c */ /* 0x000fe40003f05110 */
[----:B------:R-:W-:Y:S02]  /*51f0*/  LOP3.LUT R6, R3, R6, RZ, 0xfc, !PT ;  /* 0x0000000603067212 */ /* 0x000fe400078efcff */
[----:B------:R-:W-:Y:S02]  /*5200*/  @P2 SEL R2, R8, RZ, !P0 ;  /* 0x000000ff08022207 */ /* 0x000fe40004000000 */
[----:B------:R-:W-:Y:S01]  /*5210*/  LOP3.LUT R7, R7, R6, RZ, 0xfc, !PT ;  /* 0x0000000607077212 */ /* 0x000fe200078efcff */
[----:B0-----:R-:W-:-:S03]  /*5220*/  IMAD.WIDE R4, R0, 0x8, R4 ;  /* 0x0000000800047825 */ /* 0x001fc600078e0204 */
[----:B------:R-:W-:Y:S02]  /*5230*/  LOP3.LUT R3, R2, R7, RZ, 0xfc, !PT ;  /* 0x0000000702037212 */ /* 0x000fe400078efcff */
[----:B------:R-:W-:-:S05]  /*5240*/  LOP3.LUT R2, R24, UR4, RZ, 0xfc, !PT ;  /* 0x0000000418027c12 */ /* 0x000fca000f8efcff */
[----:B------:R-:W-:Y:S01]  /*5250*/  STG.E.64 desc[UR6][R4.64], R2 ;  /* 0x0000000204007986 */ /* 0x000fe2000c101b06 */
[----:B------:R-:W-:Y:S05]  /*5260*/  EXIT ;  /* 0x000000000000794d */ /* 0x000fea0003800000 */
.L_x_4:
[----:B------:R-:W-:-:S00]  /*5270*/  BRA `(.L_x_4) ;  /* 0xfffffffc00fc7947 */ /* 0x000fc0000383ffff */
[----:B------:R-:W-:-:S00]  /*5280*/  NOP ;  /* 0x0000000000007918 */ /* 0x000fc00000000000 */
[----:B------:R-:W-:-:S00]  /*5290*/  NOP ;  /* 0x0000000000007918 */ /* 0x000fc00000000000 */
[----:B------:R-:W-:-:S00]  /*52a0*/  NOP ;  /* 0x0000000000007918 */ /* 0x000fc00000000000 */
[----:B------:R-:W-:-:S00]  /*52b0*/  NOP ;  /* 0x0000000000007918 */ /* 0x000fc00000000000 */
[----:B------:R-:W-:-:S00]  /*52c0*/  NOP ;  /* 0x0000000000007918 */ /* 0x000fc00000000000 */
[----:B------:R-:W-:-:S00]  /*52d0*/  NOP ;  /* 0x0000000000007918 */ /* 0x000fc00000000000 */
[----:B------:R-:W-:-:S00]  /*52e0*/  NOP ;  /* 0x0000000000007918 */ /* 0x000fc00000000000 */
[----:B------:R-:W-:-:S00]  /*52f0*/  NOP ;  /* 0x0000000000007918 */ /* 0x000fc00000000000 */
.L_x_5:


//--------------------- .nv.shared.reserved.0     --------------------------
	.section	.nv.shared.reserved.0,"aw",@nobits
	.weak		__nv_reservedSMEM_offset_0_alias
	.size		__nv_reservedSMEM_offset_0_alias, 0, 64
	.other		__nv_reservedSMEM_offset_0_alias,@"STO_CUDA_RESERVED_SHARED STV_DEFAULT"
__nv_reservedSMEM_offset_0_alias:
	.zero		0
	.zero		64


//--------------------- .nv.constant0._Z19game_of_life_kernelPKmPmi --------------------------
	.section	.nv.constant0._Z19game_of_life_kernelPKmPmi,"a",@progbits
	.sectionflags	@""
	.align	4
.nv.constant0._Z19game_of_life_kernelPKmPmi:
	.zero		916


//--------------------- SYMBOLS --------------------------

	.type		.nv.reservedSmem.offset0,@object
	.size		.nv.reservedSmem.offset0,0x4
